//
// Generated by NVIDIA NVVM Compiler
//
// Compiler Build ID: CL-36424714
// Cuda compilation tools, release 13.0, V13.0.88
// Based on NVVM 20.0.0
//

.version 9.0
.target sm_100
.address_size 64

	// .globl	_Z15matrix_additionPfPKfS1_i

.visible .entry _Z15matrix_additionPfPKfS1_i(
	.param .u64 .ptr .align 1 _Z15matrix_additionPfPKfS1_i_param_0,
	.param .u64 .ptr .align 1 _Z15matrix_additionPfPKfS1_i_param_1,
	.param .u64 .ptr .align 1 _Z15matrix_additionPfPKfS1_i_param_2,
	.param .u32 _Z15matrix_additionPfPKfS1_i_param_3
)
{
	.reg .pred 	%p<2>;
	.reg .b32 	%r<14>;
	.reg .b32 	%f<4>;
	.reg .b64 	%rd<11>;

	ld.param.u64 	%rd1, [_Z15matrix_additionPfPKfS1_i_param_0];
	ld.param.u64 	%rd2, [_Z15matrix_additionPfPKfS1_i_param_1];
	ld.param.u64 	%rd3, [_Z15matrix_additionPfPKfS1_i_param_2];
	ld.param.u32 	%r2, [_Z15matrix_additionPfPKfS1_i_param_3];
	mov.u32 	%r4, %tid.x;
	mov.u32 	%r5, %ctaid.x;
	mov.u32 	%r6, %ntid.x;
	mad.lo.s32 	%r7, %r5, %r6, %r4;
	mov.u32 	%r8, %tid.y;
	mov.u32 	%r9, %ctaid.y;
	mov.u32 	%r10, %ntid.y;
	mad.lo.s32 	%r11, %r9, %r10, %r8;
	mad.lo.s32 	%r1, %r2, %r11, %r7;
	max.s32 	%r13, %r7, %r11;
	setp.ge.s32 	%p1, %r13, %r2;
	@%p1 bra 	$L__BB0_2;
	cvta.to.global.u64 	%rd4, %rd2;
	cvta.to.global.u64 	%rd5, %rd3;
	cvta.to.global.u64 	%rd6, %rd1;
	mul.wide.s32 	%rd7, %r1, 4;
	add.s64 	%rd8, %rd4, %rd7;
	ld.global.f32 	%f1, [%rd8];
	add.s64 	%rd9, %rd5, %rd7;
	ld.global.f32 	%f2, [%rd9];
	add.f32 	%f3, %f1, %f2;
	add.s64 	%rd10, %rd6, %rd7;
	st.global.f32 	[%rd10], %f3;
$L__BB0_2:
	ret;

}
	// .globl	_Z18matrixAddColKernelPfPKfS1_i
.visible .entry _Z18matrixAddColKernelPfPKfS1_i(
	.param .u64 .ptr .align 1 _Z18matrixAddColKernelPfPKfS1_i_param_0,
	.param .u64 .ptr .align 1 _Z18matrixAddColKernelPfPKfS1_i_param_1,
	.param .u64 .ptr .align 1 _Z18matrixAddColKernelPfPKfS1_i_param_2,
	.param .u32 _Z18matrixAddColKernelPfPKfS1_i_param_3
)
{
	.reg .pred 	%p<12>;
	.reg .b32 	%r<38>;
	.reg .b32 	%f<88>;
	.reg .b64 	%rd<101>;

	ld.param.u64 	%rd4, [_Z18matrixAddColKernelPfPKfS1_i_param_0];
	ld.param.u64 	%rd5, [_Z18matrixAddColKernelPfPKfS1_i_param_1];
	ld.param.u64 	%rd6, [_Z18matrixAddColKernelPfPKfS1_i_param_2];
	ld.param.u32 	%r23, [_Z18matrixAddColKernelPfPKfS1_i_param_3];
	cvta.to.global.u64 	%rd1, %rd4;
	cvta.to.global.u64 	%rd2, %rd6;
	cvta.to.global.u64 	%rd3, %rd5;
	mov.u32 	%r24, %tid.x;
	mov.u32 	%r25, %ctaid.x;
	mov.u32 	%r26, %ntid.x;
	mad.lo.s32 	%r1, %r25, %r26, %r24;
	setp.ge.s32 	%p1, %r1, %r23;
	setp.lt.s32 	%p2, %r23, 1;
	or.pred  	%p3, %p1, %p2;
	@%p3 bra 	$L__BB1_13;
	add.s32 	%r28, %r23, -1;
	and.b32  	%r2, %r23, 15;
	setp.lt.u32 	%p4, %r28, 15;
	mov.b32 	%r34, 0;
	@%p4 bra 	$L__BB1_4;
	and.b32  	%r34, %r23, 2147483632;
	neg.s32 	%r32, %r34;
	shl.b32 	%r5, %r23, 4;
	mul.wide.u32 	%rd11, %r23, 4;
	mov.u32 	%r31, %r1;
$L__BB1_3:
	.pragma "nounroll";
	mul.wide.s32 	%rd7, %r31, 4;
	add.s64 	%rd8, %rd3, %rd7;
	ld.global.f32 	%f1, [%rd8];
	add.s64 	%rd9, %rd2, %rd7;
	ld.global.f32 	%f2, [%rd9];
	add.f32 	%f3, %f1, %f2;
	add.s64 	%rd10, %rd1, %rd7;
	st.global.f32 	[%rd10], %f3;
	add.s64 	%rd12, %rd8, %rd11;
	ld.global.f32 	%f4, [%rd12];
	add.s64 	%rd13, %rd9, %rd11;
	ld.global.f32 	%f5, [%rd13];
	add.f32 	%f6, %f4, %f5;
	add.s64 	%rd14, %rd10, %rd11;
	st.global.f32 	[%rd14], %f6;
	add.s64 	%rd15, %rd12, %rd11;
	ld.global.f32 	%f7, [%rd15];
	add.s64 	%rd16, %rd13, %rd11;
	ld.global.f32 	%f8, [%rd16];
	add.f32 	%f9, %f7, %f8;
	add.s64 	%rd17, %rd14, %rd11;
	st.global.f32 	[%rd17], %f9;
	add.s64 	%rd18, %rd15, %rd11;
	ld.global.f32 	%f10, [%rd18];
	add.s64 	%rd19, %rd16, %rd11;
	ld.global.f32 	%f11, [%rd19];
	add.f32 	%f12, %f10, %f11;
	add.s64 	%rd20, %rd17, %rd11;
	st.global.f32 	[%rd20], %f12;
	add.s64 	%rd21, %rd18, %rd11;
	ld.global.f32 	%f13, [%rd21];
	add.s64 	%rd22, %rd19, %rd11;
	ld.global.f32 	%f14, [%rd22];
	add.f32 	%f15, %f13, %f14;
	add.s64 	%rd23, %rd20, %rd11;
	st.global.f32 	[%rd23], %f15;
	add.s64 	%rd24, %rd21, %rd11;
	ld.global.f32 	%f16, [%rd24];
	add.s64 	%rd25, %rd22, %rd11;
	ld.global.f32 	%f17, [%rd25];
	add.f32 	%f18, %f16, %f17;
	add.s64 	%rd26, %rd23, %rd11;
	st.global.f32 	[%rd26], %f18;
	add.s64 	%rd27, %rd24, %rd11;
	ld.global.f32 	%f19, [%rd27];
	add.s64 	%rd28, %rd25, %rd11;
	ld.global.f32 	%f20, [%rd28];
	add.f32 	%f21, %f19, %f20;
	add.s64 	%rd29, %rd26, %rd11;
	st.global.f32 	[%rd29], %f21;
	add.s64 	%rd30, %rd27, %rd11;
	ld.global.f32 	%f22, [%rd30];
	add.s64 	%rd31, %rd28, %rd11;
	ld.global.f32 	%f23, [%rd31];
	add.f32 	%f24, %f22, %f23;
	add.s64 	%rd32, %rd29, %rd11;
	st.global.f32 	[%rd32], %f24;
	add.s64 	%rd33, %rd30, %rd11;
	ld.global.f32 	%f25, [%rd33];
	add.s64 	%rd34, %rd31, %rd11;
	ld.global.f32 	%f26, [%rd34];
	add.f32 	%f27, %f25, %f26;
	add.s64 	%rd35, %rd32, %rd11;
	st.global.f32 	[%rd35], %f27;
	add.s64 	%rd36, %rd33, %rd11;
	ld.global.f32 	%f28, [%rd36];
	add.s64 	%rd37, %rd34, %rd11;
	ld.global.f32 	%f29, [%rd37];
	add.f32 	%f30, %f28, %f29;
	add.s64 	%rd38, %rd35, %rd11;
	st.global.f32 	[%rd38], %f30;
	add.s64 	%rd39, %rd36, %rd11;
	ld.global.f32 	%f31, [%rd39];
	add.s64 	%rd40, %rd37, %rd11;
	ld.global.f32 	%f32, [%rd40];
	add.f32 	%f33, %f31, %f32;
	add.s64 	%rd41, %rd38, %rd11;
	st.global.f32 	[%rd41], %f33;
	add.s64 	%rd42, %rd39, %rd11;
	ld.global.f32 	%f34, [%rd42];
	add.s64 	%rd43, %rd40, %rd11;
	ld.global.f32 	%f35, [%rd43];
	add.f32 	%f36, %f34, %f35;
	add.s64 	%rd44, %rd41, %rd11;
	st.global.f32 	[%rd44], %f36;
	add.s64 	%rd45, %rd42, %rd11;
	ld.global.f32 	%f37, [%rd45];
	add.s64 	%rd46, %rd43, %rd11;
	ld.global.f32 	%f38, [%rd46];
	add.f32 	%f39, %f37, %f38;
	add.s64 	%rd47, %rd44, %rd11;
	st.global.f32 	[%rd47], %f39;
	add.s64 	%rd48, %rd45, %rd11;
	ld.global.f32 	%f40, [%rd48];
	add.s64 	%rd49, %rd46, %rd11;
	ld.global.f32 	%f41, [%rd49];
	add.f32 	%f42, %f40, %f41;
	add.s64 	%rd50, %rd47, %rd11;
	st.global.f32 	[%rd50], %f42;
	add.s64 	%rd51, %rd48, %rd11;
	ld.global.f32 	%f43, [%rd51];
	add.s64 	%rd52, %rd49, %rd11;
	ld.global.f32 	%f44, [%rd52];
	add.f32 	%f45, %f43, %f44;
	add.s64 	%rd53, %rd50, %rd11;
	st.global.f32 	[%rd53], %f45;
	add.s64 	%rd54, %rd51, %rd11;
	ld.global.f32 	%f46, [%rd54];
	add.s64 	%rd55, %rd52, %rd11;
	ld.global.f32 	%f47, [%rd55];
	add.f32 	%f48, %f46, %f47;
	add.s64 	%rd56, %rd53, %rd11;
	st.global.f32 	[%rd56], %f48;
	add.s32 	%r32, %r32, 16;
	add.s32 	%r31, %r31, %r5;
	setp.ne.s32 	%p5, %r32, 0;
	@%p5 bra 	$L__BB1_3;
$L__BB1_4:
	setp.eq.s32 	%p6, %r2, 0;
	@%p6 bra 	$L__BB1_13;
	and.b32  	%r11, %r23, 7;
	setp.lt.u32 	%p7, %r2, 8;
	@%p7 bra 	$L__BB1_7;
	mad.lo.s32 	%r29, %r34, %r23, %r1;
	mul.wide.s32 	%rd57, %r29, 4;
	add.s64 	%rd58, %rd3, %rd57;
	ld.global.f32 	%f49, [%rd58];
	add.s64 	%rd59, %rd2, %rd57;
	ld.global.f32 	%f50, [%rd59];
	add.f32 	%f51, %f49, %f50;
	add.s64 	%rd60, %rd1, %rd57;
	st.global.f32 	[%rd60], %f51;
	mul.wide.u32 	%rd61, %r23, 4;
	add.s64 	%rd62, %rd58, %rd61;
	ld.global.f32 	%f52, [%rd62];
	add.s64 	%rd63, %rd59, %rd61;
	ld.global.f32 	%f53, [%rd63];
	add.f32 	%f54, %f52, %f53;
	add.s64 	%rd64, %rd60, %rd61;
	st.global.f32 	[%rd64], %f54;
	add.s64 	%rd65, %rd62, %rd61;
	ld.global.f32 	%f55, [%rd65];
	add.s64 	%rd66, %rd63, %rd61;
	ld.global.f32 	%f56, [%rd66];
	add.f32 	%f57, %f55, %f56;
	add.s64 	%rd67, %rd64, %rd61;
	st.global.f32 	[%rd67], %f57;
	add.s64 	%rd68, %rd65, %rd61;
	ld.global.f32 	%f58, [%rd68];
	add.s64 	%rd69, %rd66, %rd61;
	ld.global.f32 	%f59, [%rd69];
	add.f32 	%f60, %f58, %f59;
	add.s64 	%rd70, %rd67, %rd61;
	st.global.f32 	[%rd70], %f60;
	add.s64 	%rd71, %rd68, %rd61;
	ld.global.f32 	%f61, [%rd71];
	add.s64 	%rd72, %rd69, %rd61;
	ld.global.f32 	%f62, [%rd72];
	add.f32 	%f63, %f61, %f62;
	add.s64 	%rd73, %rd70, %rd61;
	st.global.f32 	[%rd73], %f63;
	add.s64 	%rd74, %rd71, %rd61;
	ld.global.f32 	%f64, [%rd74];
	add.s64 	%rd75, %rd72, %rd61;
	ld.global.f32 	%f65, [%rd75];
	add.f32 	%f66, %f64, %f65;
	add.s64 	%rd76, %rd73, %rd61;
	st.global.f32 	[%rd76], %f66;
	add.s64 	%rd77, %rd74, %rd61;
	ld.global.f32 	%f67, [%rd77];
	add.s64 	%rd78, %rd75, %rd61;
	ld.global.f32 	%f68, [%rd78];
	add.f32 	%f69, %f67, %f68;
	add.s64 	%rd79, %rd76, %rd61;
	st.global.f32 	[%rd79], %f69;
	add.s64 	%rd80, %rd77, %rd61;
	ld.global.f32 	%f70, [%rd80];
	add.s64 	%rd81, %rd78, %rd61;
	ld.global.f32 	%f71, [%rd81];
	add.f32 	%f72, %f70, %f71;
	add.s64 	%rd82, %rd79, %rd61;
	st.global.f32 	[%rd82], %f72;
	add.s32 	%r34, %r34, 8;
$L__BB1_7:
	setp.eq.s32 	%p8, %r11, 0;
	@%p8 bra 	$L__BB1_13;
	and.b32  	%r14, %r23, 3;
	setp.lt.u32 	%p9, %r11, 4;
	@%p9 bra 	$L__BB1_10;
	mad.lo.s32 	%r30, %r34, %r23, %r1;
	mul.wide.s32 	%rd83, %r30, 4;
	add.s64 	%rd84, %rd3, %rd83;
	ld.global.f32 	%f73, [%rd84];
	add.s64 	%rd85, %rd2, %rd83;
	ld.global.f32 	%f74, [%rd85];
	add.f32 	%f75, %f73, %f74;
	add.s64 	%rd86, %rd1, %rd83;
	st.global.f32 	[%rd86], %f75;
	mul.wide.u32 	%rd87, %r23, 4;
	add.s64 	%rd88, %rd84, %rd87;
	ld.global.f32 	%f76, [%rd88];
	add.s64 	%rd89, %rd85, %rd87;
	ld.global.f32 	%f77, [%rd89];
	add.f32 	%f78, %f76, %f77;
	add.s64 	%rd90, %rd86, %rd87;
	st.global.f32 	[%rd90], %f78;
	add.s64 	%rd91, %rd88, %rd87;
	ld.global.f32 	%f79, [%rd91];
	add.s64 	%rd92, %rd89, %rd87;
	ld.global.f32 	%f80, [%rd92];
	add.f32 	%f81, %f79, %f80;
	add.s64 	%rd93, %rd90, %rd87;
	st.global.f32 	[%rd93], %f81;
	add.s64 	%rd94, %rd91, %rd87;
	ld.global.f32 	%f82, [%rd94];
	add.s64 	%rd95, %rd92, %rd87;
	ld.global.f32 	%f83, [%rd95];
	add.f32 	%f84, %f82, %f83;
	add.s64 	%rd96, %rd93, %rd87;
	st.global.f32 	[%rd96], %f84;
	add.s32 	%r34, %r34, 4;
$L__BB1_10:
	setp.eq.s32 	%p10, %r14, 0;
	@%p10 bra 	$L__BB1_13;
	mad.lo.s32 	%r37, %r34, %r23, %r1;
	neg.s32 	%r36, %r14;
$L__BB1_12:
	.pragma "nounroll";
	mul.wide.s32 	%rd97, %r37, 4;
	add.s64 	%rd98, %rd1, %rd97;
	add.s64 	%rd99, %rd2, %rd97;
	add.s64 	%rd100, %rd3, %rd97;
	ld.global.f32 	%f85, [%rd100];
	ld.global.f32 	%f86, [%rd99];
	add.f32 	%f87, %f85, %f86;
	st.global.f32 	[%rd98], %f87;
	add.s32 	%r37, %r37, %r23;
	add.s32 	%r36, %r36, 1;
	setp.ne.s32 	%p11, %r36, 0;
	@%p11 bra 	$L__BB1_12;
$L__BB1_13:
	ret;

}
	// .globl	_Z18matrixAddRowKernelPfS_S_i
.visible .entry _Z18matrixAddRowKernelPfS_S_i(
	.param .u64 .ptr .align 1 _Z18matrixAddRowKernelPfS_S_i_param_0,
	.param .u64 .ptr .align 1 _Z18matrixAddRowKernelPfS_S_i_param_1,
	.param .u64 .ptr .align 1 _Z18matrixAddRowKernelPfS_S_i_param_2,
	.param .u32 _Z18matrixAddRowKernelPfS_S_i_param_3
)
{
	.reg .pred 	%p<12>;
	.reg .b32 	%r<31>;
	.reg .b32 	%f<88>;
	.reg .b64 	%rd<56>;

	ld.param.u64 	%rd22, [_Z18matrixAddRowKernelPfS_S_i_param_0];
	ld.param.u64 	%rd23, [_Z18matrixAddRowKernelPfS_S_i_param_1];
	ld.param.u64 	%rd24, [_Z18matrixAddRowKernelPfS_S_i_param_2];
	ld.param.u32 	%r18, [_Z18matrixAddRowKernelPfS_S_i_param_3];
	cvta.to.global.u64 	%rd1, %rd22;
	cvta.to.global.u64 	%rd2, %rd24;
	cvta.to.global.u64 	%rd3, %rd23;
	mov.u32 	%r19, %tid.y;
	mov.u32 	%r20, %ctaid.y;
	mov.u32 	%r21, %ntid.y;
	mad.lo.s32 	%r1, %r20, %r21, %r19;
	setp.ge.s32 	%p1, %r1, %r18;
	setp.lt.s32 	%p2, %r18, 1;
	or.pred  	%p3, %p1, %p2;
	@%p3 bra 	$L__BB2_13;
	mul.lo.s32 	%r2, %r18, %r1;
	and.b32  	%r3, %r18, 15;
	setp.lt.u32 	%p4, %r18, 16;
	mov.b32 	%r28, 0;
	@%p4 bra 	$L__BB2_4;
	and.b32  	%r28, %r18, 2147483632;
	neg.s32 	%r26, %r28;
	mul.wide.u32 	%rd25, %r2, 4;
	add.s64 	%rd26, %rd25, 32;
	add.s64 	%rd52, %rd1, %rd26;
	add.s64 	%rd51, %rd2, %rd26;
	add.s64 	%rd50, %rd3, %rd26;
$L__BB2_3:
	.pragma "nounroll";
	ld.global.f32 	%f1, [%rd50+-32];
	ld.global.f32 	%f2, [%rd51+-32];
	add.f32 	%f3, %f1, %f2;
	st.global.f32 	[%rd52+-32], %f3;
	ld.global.f32 	%f4, [%rd50+-28];
	ld.global.f32 	%f5, [%rd51+-28];
	add.f32 	%f6, %f4, %f5;
	st.global.f32 	[%rd52+-28], %f6;
	ld.global.f32 	%f7, [%rd50+-24];
	ld.global.f32 	%f8, [%rd51+-24];
	add.f32 	%f9, %f7, %f8;
	st.global.f32 	[%rd52+-24], %f9;
	ld.global.f32 	%f10, [%rd50+-20];
	ld.global.f32 	%f11, [%rd51+-20];
	add.f32 	%f12, %f10, %f11;
	st.global.f32 	[%rd52+-20], %f12;
	ld.global.f32 	%f13, [%rd50+-16];
	ld.global.f32 	%f14, [%rd51+-16];
	add.f32 	%f15, %f13, %f14;
	st.global.f32 	[%rd52+-16], %f15;
	ld.global.f32 	%f16, [%rd50+-12];
	ld.global.f32 	%f17, [%rd51+-12];
	add.f32 	%f18, %f16, %f17;
	st.global.f32 	[%rd52+-12], %f18;
	ld.global.f32 	%f19, [%rd50+-8];
	ld.global.f32 	%f20, [%rd51+-8];
	add.f32 	%f21, %f19, %f20;
	st.global.f32 	[%rd52+-8], %f21;
	ld.global.f32 	%f22, [%rd50+-4];
	ld.global.f32 	%f23, [%rd51+-4];
	add.f32 	%f24, %f22, %f23;
	st.global.f32 	[%rd52+-4], %f24;
	ld.global.f32 	%f25, [%rd50];
	ld.global.f32 	%f26, [%rd51];
	add.f32 	%f27, %f25, %f26;
	st.global.f32 	[%rd52], %f27;
	ld.global.f32 	%f28, [%rd50+4];
	ld.global.f32 	%f29, [%rd51+4];
	add.f32 	%f30, %f28, %f29;
	st.global.f32 	[%rd52+4], %f30;
	ld.global.f32 	%f31, [%rd50+8];
	ld.global.f32 	%f32, [%rd51+8];
	add.f32 	%f33, %f31, %f32;
	st.global.f32 	[%rd52+8], %f33;
	ld.global.f32 	%f34, [%rd50+12];
	ld.global.f32 	%f35, [%rd51+12];
	add.f32 	%f36, %f34, %f35;
	st.global.f32 	[%rd52+12], %f36;
	ld.global.f32 	%f37, [%rd50+16];
	ld.global.f32 	%f38, [%rd51+16];
	add.f32 	%f39, %f37, %f38;
	st.global.f32 	[%rd52+16], %f39;
	ld.global.f32 	%f40, [%rd50+20];
	ld.global.f32 	%f41, [%rd51+20];
	add.f32 	%f42, %f40, %f41;
	st.global.f32 	[%rd52+20], %f42;
	ld.global.f32 	%f43, [%rd50+24];
	ld.global.f32 	%f44, [%rd51+24];
	add.f32 	%f45, %f43, %f44;
	st.global.f32 	[%rd52+24], %f45;
	ld.global.f32 	%f46, [%rd50+28];
	ld.global.f32 	%f47, [%rd51+28];
	add.f32 	%f48, %f46, %f47;
	st.global.f32 	[%rd52+28], %f48;
	add.s32 	%r26, %r26, 16;
	add.s64 	%rd52, %rd52, 64;
	add.s64 	%rd51, %rd51, 64;
	add.s64 	%rd50, %rd50, 64;
	setp.ne.s32 	%p5, %r26, 0;
	@%p5 bra 	$L__BB2_3;
$L__BB2_4:
	setp.eq.s32 	%p6, %r3, 0;
	@%p6 bra 	$L__BB2_13;
	and.b32  	%r9, %r18, 7;
	setp.lt.u32 	%p7, %r3, 8;
	@%p7 bra 	$L__BB2_7;
	add.s32 	%r23, %r28, %r2;
	mul.wide.u32 	%rd27, %r23, 4;
	add.s64 	%rd28, %rd3, %rd27;
	ld.global.f32 	%f49, [%rd28];
	add.s64 	%rd29, %rd2, %rd27;
	ld.global.f32 	%f50, [%rd29];
	add.f32 	%f51, %f49, %f50;
	add.s64 	%rd30, %rd1, %rd27;
	st.global.f32 	[%rd30], %f51;
	cvt.u64.u32 	%rd31, %r2;
	cvt.u64.u32 	%rd32, %r28;
	add.s64 	%rd33, %rd32, %rd31;
	shl.b64 	%rd34, %rd33, 2;
	add.s64 	%rd35, %rd3, %rd34;
	ld.global.f32 	%f52, [%rd35+4];
	add.s64 	%rd36, %rd2, %rd34;
	ld.global.f32 	%f53, [%rd36+4];
	add.f32 	%f54, %f52, %f53;
	add.s64 	%rd37, %rd1, %rd34;
	st.global.f32 	[%rd37+4], %f54;
	ld.global.f32 	%f55, [%rd35+8];
	ld.global.f32 	%f56, [%rd36+8];
	add.f32 	%f57, %f55, %f56;
	st.global.f32 	[%rd37+8], %f57;
	ld.global.f32 	%f58, [%rd35+12];
	ld.global.f32 	%f59, [%rd36+12];
	add.f32 	%f60, %f58, %f59;
	st.global.f32 	[%rd37+12], %f60;
	ld.global.f32 	%f61, [%rd35+16];
	ld.global.f32 	%f62, [%rd36+16];
	add.f32 	%f63, %f61, %f62;
	st.global.f32 	[%rd37+16], %f63;
	ld.global.f32 	%f64, [%rd35+20];
	ld.global.f32 	%f65, [%rd36+20];
	add.f32 	%f66, %f64, %f65;
	st.global.f32 	[%rd37+20], %f66;
	ld.global.f32 	%f67, [%rd35+24];
	ld.global.f32 	%f68, [%rd36+24];
	add.f32 	%f69, %f67, %f68;
	st.global.f32 	[%rd37+24], %f69;
	ld.global.f32 	%f70, [%rd35+28];
	ld.global.f32 	%f71, [%rd36+28];
	add.f32 	%f72, %f70, %f71;
	st.global.f32 	[%rd37+28], %f72;
	add.s32 	%r28, %r28, 8;
$L__BB2_7:
	setp.eq.s32 	%p8, %r9, 0;
	@%p8 bra 	$L__BB2_13;
	and.b32  	%r12, %r18, 3;
	setp.lt.u32 	%p9, %r9, 4;
	@%p9 bra 	$L__BB2_10;
	add.s32 	%r24, %r28, %r2;
	mul.wide.u32 	%rd38, %r24, 4;
	add.s64 	%rd39, %rd3, %rd38;
	ld.global.f32 	%f73, [%rd39];
	add.s64 	%rd40, %rd2, %rd38;
	ld.global.f32 	%f74, [%rd40];
	add.f32 	%f75, %f73, %f74;
	add.s64 	%rd41, %rd1, %rd38;
	st.global.f32 	[%rd41], %f75;
	cvt.u64.u32 	%rd42, %r2;
	cvt.u64.u32 	%rd43, %r28;
	add.s64 	%rd44, %rd43, %rd42;
	shl.b64 	%rd45, %rd44, 2;
	add.s64 	%rd46, %rd3, %rd45;
	ld.global.f32 	%f76, [%rd46+4];
	add.s64 	%rd47, %rd2, %rd45;
	ld.global.f32 	%f77, [%rd47+4];
	add.f32 	%f78, %f76, %f77;
	add.s64 	%rd48, %rd1, %rd45;
	st.global.f32 	[%rd48+4], %f78;
	ld.global.f32 	%f79, [%rd46+8];
	ld.global.f32 	%f80, [%rd47+8];
	add.f32 	%f81, %f79, %f80;
	st.global.f32 	[%rd48+8], %f81;
	ld.global.f32 	%f82, [%rd46+12];
	ld.global.f32 	%f83, [%rd47+12];
	add.f32 	%f84, %f82, %f83;
	st.global.f32 	[%rd48+12], %f84;
	add.s32 	%r28, %r28, 4;
$L__BB2_10:
	setp.eq.s32 	%p10, %r12, 0;
	@%p10 bra 	$L__BB2_13;
	add.s32 	%r25, %r28, %r2;
	mul.wide.u32 	%rd49, %r25, 4;
	add.s64 	%rd55, %rd1, %rd49;
	add.s64 	%rd54, %rd2, %rd49;
	add.s64 	%rd53, %rd3, %rd49;
	neg.s32 	%r30, %r12;
$L__BB2_12:
	.pragma "nounroll";
	ld.global.f32 	%f85, [%rd53];
	ld.global.f32 	%f86, [%rd54];
	add.f32 	%f87, %f85, %f86;
	st.global.f32 	[%rd55], %f87;
	add.s64 	%rd55, %rd55, 4;
	add.s64 	%rd54, %rd54, 4;
	add.s64 	%rd53, %rd53, 4;
	add.s32 	%r30, %r30, 1;
	setp.ne.s32 	%p11, %r30, 0;
	@%p11 bra 	$L__BB2_12;
$L__BB2_13:
	ret;

}


// ===== COMPILED SASS (sm_100) =====

	.target	sm_100

	.elftype	@"ET_EXEC"


//--------------------- .note.nv.tkinfo           --------------------------
	.section	.note.nv.tkinfo,"",@"SHT_NOTE"
	.sectionflags	@"SHF_NOTE_NV_TKINFO"
	.tkinfo
        /*0018*/ 	.word	0x00000002
        /*0030*/ 	.string	""
        /*0030*/ 	.string	"ptxas"
        /*0030*/ 	.string	"Cuda compilation tools, release 13.0, V13.0.88"
        /*0030*/ 	.string	"Build cuda_13.0.r13.0/compiler.36424714_0"
        /*0030*/ 	.string	"-arch sm_100 -m 64 "



//--------------------- .note.nv.cuinfo           --------------------------
	.section	.note.nv.cuinfo,"",@"SHT_NOTE"
	.sectionflags	@"SHF_NOTE_NV_CUINFO"
        /*0018*/ 	.short	0x0002
        /*001a*/ 	.short	0x0064
        /*001c*/ 	.short	0x0082
	.zero		2


//--------------------- .nv.info                  --------------------------
	.section	.nv.info,"",@"SHT_CUDA_INFO"
	.align	4


	//----- nvinfo : EIATTR_REGCOUNT
	.align		4
        /*0000*/ 	.byte	0x04, 0x2f
        /*0002*/ 	.short	(.L_1 - .L_0)
	.align		4
.L_0:
        /*0004*/ 	.word	index@(_Z15matrix_additionPfPKfS1_i)
        /*0008*/ 	.word	0x0000000c


	//----- nvinfo : EIATTR_FRAME_SIZE
	.align		4
.L_1:
        /*000c*/ 	.byte	0x04, 0x11
        /*000e*/ 	.short	(.L_3 - .L_2)
	.align		4
.L_2:
        /*0010*/ 	.word	index@(_Z15matrix_additionPfPKfS1_i)
        /*0014*/ 	.word	0x00000000


	//----- nvinfo : EIATTR_REGCOUNT
	.align		4
.L_3:
        /*0018*/ 	.byte	0x04, 0x2f
        /*001a*/ 	.short	(.L_5 - .L_4)
	.align		4
.L_4:
        /*001c*/ 	.word	index@(_Z18matrixAddColKernelPfPKfS1_i)
        /*0020*/ 	.word	0x0000001c


	//----- nvinfo : EIATTR_FRAME_SIZE
	.align		4
.L_5:
        /*0024*/ 	.byte	0x04, 0x11
        /*0026*/ 	.short	(.L_7 - .L_6)
	.align		4
.L_6:
        /*0028*/ 	.word	index@(_Z18matrixAddColKernelPfPKfS1_i)
        /*002c*/ 	.word	0x00000000


	//----- nvinfo : EIATTR_REGCOUNT
	.align		4
.L_7:
        /*0030*/ 	.byte	0x04, 0x2f
        /*0032*/ 	.short	(.L_9 - .L_8)
	.align		4
.L_8:
        /*0034*/ 	.word	index@(_Z18matrixAddRowKernelPfS_S_i)
        /*0038*/ 	.word	0x00000014


	//----- nvinfo : EIATTR_FRAME_SIZE
	.align		4
.L_9:
        /*003c*/ 	.byte	0x04, 0x11
        /*003e*/ 	.short	(.L_11 - .L_10)
	.align		4
.L_10:
        /*0040*/ 	.word	index@(_Z18matrixAddRowKernelPfS_S_i)
        /*0044*/ 	.word	0x00000000


	//----- nvinfo : EIATTR_MIN_STACK_SIZE
	.align		4
.L_11:
        /*0048*/ 	.byte	0x04, 0x12
        /*004a*/ 	.short	(.L_13 - .L_12)
	.align		4
.L_12:
        /*004c*/ 	.word	index@(_Z18matrixAddRowKernelPfS_S_i)
        /*0050*/ 	.word	0x00000000


	//----- nvinfo : EIATTR_MIN_STACK_SIZE
	.align		4
.L_13:
        /*0054*/ 	.byte	0x04, 0x12
        /*0056*/ 	.short	(.L_15 - .L_14)
	.align		4
.L_14:
        /*0058*/ 	.word	index@(_Z18matrixAddColKernelPfPKfS1_i)
        /*005c*/ 	.word	0x00000000


	//----- nvinfo : EIATTR_MIN_STACK_SIZE
	.align		4
.L_15:
        /*0060*/ 	.byte	0x04, 0x12
        /*0062*/ 	.short	(.L_17 - .L_16)
	.align		4
.L_16:
        /*0064*/ 	.word	index@(_Z15matrix_additionPfPKfS1_i)
        /*0068*/ 	.word	0x00000000
.L_17:


//--------------------- .nv.compat                --------------------------
	.section	.nv.compat,"",@"SHT_CUDA_COMPAT_INFO"
	.align	4
        /*0000*/ 	.byte	0x02, 0x09, 0x00, 0x00, 0x02, 0x02, 0x01, 0x00, 0x02, 0x05, 0x05, 0x00, 0x03, 0x07, 0x01, 0x01
        /*0010*/ 	.byte	0x02, 0x03, 0x00, 0x00, 0x02, 0x06, 0x01, 0x00, 0x04, 0x0b, 0x08, 0x00, 0x09, 0x00, 0x00, 0x00
        /*0020*/ 	.byte	0x00, 0x00, 0x00, 0x00


//--------------------- .nv.info._Z18matrixAddRowKernelPfS_S_i --------------------------
	.section	.nv.info._Z18matrixAddRowKernelPfS_S_i,"",@"SHT_CUDA_INFO"
	.sectionflags	@""
	.align	4


	//----- nvinfo : EIATTR_CUDA_API_VERSION
	.align		4
        /*0000*/ 	.byte	0x04, 0x37
        /*0002*/ 	.short	(.L_19 - .L_18)
.L_18:
        /*0004*/ 	.word	0x00000082


	//----- nvinfo : EIATTR_KPARAM_INFO
	.align		4
.L_19:
        /*0008*/ 	.byte	0x04, 0x17
        /*000a*/ 	.short	(.L_21 - .L_20)
.L_20:
        /*000c*/ 	.word	0x00000000
        /*0010*/ 	.short	0x0003
        /*0012*/ 	.short	0x0018
        /*0014*/ 	.byte	0x00, 0xf0, 0x11, 0x00


	//----- nvinfo : EIATTR_KPARAM_INFO
	.align		4
.L_21:
        /*0018*/ 	.byte	0x04, 0x17
        /*001a*/ 	.short	(.L_23 - .L_22)
.L_22:
        /*001c*/ 	.word	0x00000000
        /*0020*/ 	.short	0x0002
        /*0022*/ 	.short	0x0010
        /*0024*/ 	.byte	0x00, 0xf5, 0x21, 0x00


	//----- nvinfo : EIATTR_KPARAM_INFO
	.align		4
.L_23:
        /*0028*/ 	.byte	0x04, 0x17
        /*002a*/ 	.short	(.L_25 - .L_24)
.L_24:
        /*002c*/ 	.word	0x00000000
        /*0030*/ 	.short	0x0001
        /*0032*/ 	.short	0x0008
        /*0034*/ 	.byte	0x00, 0xf5, 0x21, 0x00


	//----- nvinfo : EIATTR_KPARAM_INFO
	.align		4
.L_25:
        /*0038*/ 	.byte	0x04, 0x17
        /*003a*/ 	.short	(.L_27 - .L_26)
.L_26:
        /*003c*/ 	.word	0x00000000
        /*0040*/ 	.short	0x0000
        /*0042*/ 	.short	0x0000
        /*0044*/ 	.byte	0x00, 0xf5, 0x21, 0x00


	//----- nvinfo : EIATTR_SPARSE_MMA_MASK
	.align		4
.L_27:
        /*0048*/ 	.byte	0x03, 0x50
        /*004a*/ 	.short	0x0000


	//----- nvinfo : EIATTR_MAXREG_COUNT
	.align		4
        /*004c*/ 	.byte	0x03, 0x1b
        /*004e*/ 	.short	0x00ff


	//----- nvinfo : EIATTR_MERCURY_ISA_VERSION
	.align		4
        /*0050*/ 	.byte	0x03, 0x5f
        /*0052*/ 	.short	0x0101


	//----- nvinfo : EIATTR_VRC_CTA_INIT_COUNT
	.align		4
        /*0054*/ 	.byte	0x02, 0x4a
	.zero		1
	.zero		1


	//----- nvinfo : EIATTR_EXIT_INSTR_OFFSETS
	.align		4
        /*0058*/ 	.byte	0x04, 0x1c
        /*005a*/ 	.short	(.L_29 - .L_28)


	//   ....[0]....
.L_28:
        /*005c*/ 	.word	0x00000080


	//   ....[1]....
        /*0060*/ 	.word	0x000006a0


	//   ....[2]....
        /*0064*/ 	.word	0x00000a30


	//   ....[3]....
        /*0068*/ 	.word	0x00000cc0


	//   ....[4]....
        /*006c*/ 	.word	0x00000eb0


	//----- nvinfo : EIATTR_CBANK_PARAM_SIZE
	.align		4
.L_29:
        /*0070*/ 	.byte	0x03, 0x19
        /*0072*/ 	.short	0x001c


	//----- nvinfo : EIATTR_PARAM_CBANK
	.align		4
        /*0074*/ 	.byte	0x04, 0x0a
        /*0076*/ 	.short	(.L_31 - .L_30)
	.align		4
.L_30:
        /*0078*/ 	.word	index@(.nv.constant0._Z18matrixAddRowKernelPfS_S_i)
        /*007c*/ 	.short	0x0380
        /*007e*/ 	.short	0x001c


	//----- nvinfo : EIATTR_SW_WAR
	.align		4
.L_31:
        /*0080*/ 	.byte	0x04, 0x36
        /*0082*/ 	.short	(.L_33 - .L_32)
.L_32:
        /*0084*/ 	.word	0x00000008
.L_33:


//--------------------- .nv.info._Z18matrixAddColKernelPfPKfS1_i --------------------------
	.section	.nv.info._Z18matrixAddColKernelPfPKfS1_i,"",@"SHT_CUDA_INFO"
	.sectionflags	@""
	.align	4


	//----- nvinfo : EIATTR_CUDA_API_VERSION
	.align		4
        /*0000*/ 	.byte	0x04, 0x37
        /*0002*/ 	.short	(.L_35 - .L_34)
.L_34:
        /*0004*/ 	.word	0x00000082


	//----- nvinfo : EIATTR_KPARAM_INFO
	.align		4
.L_35:
        /*0008*/ 	.byte	0x04, 0x17
        /*000a*/ 	.short	(.L_37 - .L_36)
.L_36:
        /*000c*/ 	.word	0x00000000
        /*0010*/ 	.short	0x0003
        /*0012*/ 	.short	0x0018
        /*0014*/ 	.byte	0x00, 0xf0, 0x11, 0x00


	//----- nvinfo : EIATTR_KPARAM_INFO
	.align		4
.L_37:
        /*0018*/ 	.byte	0x04, 0x17
        /*001a*/ 	.short	(.L_39 - .L_38)
.L_38:
        /*001c*/ 	.word	0x00000000
        /*0020*/ 	.short	0x0002
        /*0022*/ 	.short	0x0010
        /*0024*/ 	.byte	0x00, 0xf5, 0x21, 0x00


	//----- nvinfo : EIATTR_KPARAM_INFO
	.align		4
.L_39:
        /*0028*/ 	.byte	0x04, 0x17
        /*002a*/ 	.short	(.L_41 - .L_40)
.L_40:
        /*002c*/ 	.word	0x00000000
        /*0030*/ 	.short	0x0001
        /*0032*/ 	.short	0x0008
        /*0034*/ 	.byte	0x00, 0xf5, 0x21, 0x00


	//----- nvinfo : EIATTR_KPARAM_INFO
	.align		4
.L_41:
        /*0038*/ 	.byte	0x04, 0x17
        /*003a*/ 	.short	(.L_43 - .L_42)
.L_42:
        /*003c*/ 	.word	0x00000000
        /*0040*/ 	.short	0x0000
        /*0042*/ 	.short	0x0000
        /*0044*/ 	.byte	0x00, 0xf5, 0x21, 0x00


	//----- nvinfo : EIATTR_SPARSE_MMA_MASK
	.align		4
.L_43:
        /*0048*/ 	.byte	0x03, 0x50
        /*004a*/ 	.short	0x0000


	//----- nvinfo : EIATTR_MAXREG_COUNT
	.align		4
        /*004c*/ 	.byte	0x03, 0x1b
        /*004e*/ 	.short	0x00ff


	//----- nvinfo : EIATTR_MERCURY_ISA_VERSION
	.align		4
        /*0050*/ 	.byte	0x03, 0x5f
        /*0052*/ 	.short	0x0101


	//----- nvinfo : EIATTR_VRC_CTA_INIT_COUNT
	.align		4
        /*0054*/ 	.byte	0x02, 0x4a
	.zero		1
	.zero		1


	//----- nvinfo : EIATTR_EXIT_INSTR_OFFSETS
	.align		4
        /*0058*/ 	.byte	0x04, 0x1c
        /*005a*/ 	.short	(.L_45 - .L_44)


	//   ....[0]....
.L_44:
        /*005c*/ 	.word	0x00000080


	//   ....[1]....
        /*0060*/ 	.word	0x000008a0


	//   ....[2]....
        /*0064*/ 	.word	0x00000cc0


	//   ....[3]....
        /*0068*/ 	.word	0x00000f20


	//   ....[4]....
        /*006c*/ 	.word	0x00001030


	//----- nvinfo : EIATTR_CBANK_PARAM_SIZE
	.align		4
.L_45:
        /*0070*/ 	.byte	0x03, 0x19
        /*0072*/ 	.short	0x001c


	//----- nvinfo : EIATTR_PARAM_CBANK
	.align		4
        /*0074*/ 	.byte	0x04, 0x0a
        /*0076*/ 	.short	(.L_47 - .L_46)
	.align		4
.L_46:
        /*0078*/ 	.word	index@(.nv.constant0._Z18matrixAddColKernelPfPKfS1_i)
        /*007c*/ 	.short	0x0380
        /*007e*/ 	.short	0x001c


	//----- nvinfo : EIATTR_SW_WAR
	.align		4
.L_47:
        /*0080*/ 	.byte	0x04, 0x36
        /*0082*/ 	.short	(.L_49 - .L_48)
.L_48:
        /*0084*/ 	.word	0x00000008
.L_49:


//--------------------- .nv.info._Z15matrix_additionPfPKfS1_i --------------------------
	.section	.nv.info._Z15matrix_additionPfPKfS1_i,"",@"SHT_CUDA_INFO"
	.sectionflags	@""
	.align	4


	//----- nvinfo : EIATTR_CUDA_API_VERSION
	.align		4
        /*0000*/ 	.byte	0x04, 0x37
        /*0002*/ 	.short	(.L_51 - .L_50)
.L_50:
        /*0004*/ 	.word	0x00000082


	//----- nvinfo : EIATTR_KPARAM_INFO
	.align		4
.L_51:
        /*0008*/ 	.byte	0x04, 0x17
        /*000a*/ 	.short	(.L_53 - .L_52)
.L_52:
        /*000c*/ 	.word	0x00000000
        /*0010*/ 	.short	0x0003
        /*0012*/ 	.short	0x0018
        /*0014*/ 	.byte	0x00, 0xf0, 0x11, 0x00


	//----- nvinfo : EIATTR_KPARAM_INFO
	.align		4
.L_53:
        /*0018*/ 	.byte	0x04, 0x17
        /*001a*/ 	.short	(.L_55 - .L_54)
.L_54:
        /*001c*/ 	.word	0x00000000
        /*0020*/ 	.short	0x0002
        /*0022*/ 	.short	0x0010
        /*0024*/ 	.byte	0x00, 0xf5, 0x21, 0x00


	//----- nvinfo : EIATTR_KPARAM_INFO
	.align		4
.L_55:
        /*0028*/ 	.byte	0x04, 0x17
        /*002a*/ 	.short	(.L_57 - .L_56)
.L_56:
        /*002c*/ 	.word	0x00000000
        /*0030*/ 	.short	0x0001
        /*0032*/ 	.short	0x0008
        /*0034*/ 	.byte	0x00, 0xf5, 0x21, 0x00


	//----- nvinfo : EIATTR_KPARAM_INFO
	.align		4
.L_57:
        /*0038*/ 	.byte	0x04, 0x17
        /*003a*/ 	.short	(.L_59 - .L_58)
.L_58:
        /*003c*/ 	.word	0x00000000
        /*0040*/ 	.short	0x0000
        /*0042*/ 	.short	0x0000
        /*0044*/ 	.byte	0x00, 0xf5, 0x21, 0x00


	//----- nvinfo : EIATTR_SPARSE_MMA_MASK
	.align		4
.L_59:
        /*0048*/ 	.byte	0x03, 0x50
        /*004a*/ 	.short	0x0000


	//----- nvinfo : EIATTR_MAXREG_COUNT
	.align		4
        /*004c*/ 	.byte	0x03, 0x1b
        /*004e*/ 	.short	0x00ff


	//----- nvinfo : EIATTR_MERCURY_ISA_VERSION
	.align		4
        /*0050*/ 	.byte	0x03, 0x5f
        /*0052*/ 	.short	0x0101


	//----- nvinfo : EIATTR_VRC_CTA_INIT_COUNT
	.align		4
        /*0054*/ 	.byte	0x02, 0x4a
	.zero		1
	.zero		1


	//----- nvinfo : EIATTR_EXIT_INSTR_OFFSETS
	.align		4
        /*0058*/ 	.byte	0x04, 0x1c
        /*005a*/ 	.short	(.L_61 - .L_60)


	//   ....[0]....
.L_60:
        /*005c*/ 	.word	0x000000d0


	//   ....[1]....
        /*0060*/ 	.word	0x00000190


	//----- nvinfo : EIATTR_CBANK_PARAM_SIZE
	.align		4
.L_61:
        /*0064*/ 	.byte	0x03, 0x19
        /*0066*/ 	.short	0x001c


	//----- nvinfo : EIATTR_PARAM_CBANK
	.align		4
        /*0068*/ 	.byte	0x04, 0x0a
        /*006a*/ 	.short	(.L_63 - .L_62)
	.align		4
.L_62:
        /*006c*/ 	.word	index@(.nv.constant0._Z15matrix_additionPfPKfS1_i)
        /*0070*/ 	.short	0x0380
        /*0072*/ 	.short	0x001c


	//----- nvinfo : EIATTR_SW_WAR
	.align		4
.L_63:
        /*0074*/ 	.byte	0x04, 0x36
        /*0076*/ 	.short	(.L_65 - .L_64)
.L_64:
        /*0078*/ 	.word	0x00000008
.L_65:


//--------------------- .nv.callgraph             --------------------------
	.section	.nv.callgraph,"",@"SHT_CUDA_CALLGRAPH"
	.align	4
	.sectionentsize	8
	.align		4
        /*0000*/ 	.word	0x00000000
	.align		4
        /*0004*/ 	.word	0xffffffff
	.align		4
        /*0008*/ 	.word	0x00000000
	.align		4
        /*000c*/ 	.word	0xfffffffe
	.align		4
        /*0010*/ 	.word	0x00000000
	.align		4
        /*0014*/ 	.word	0xfffffffd
	.align		4
        /*0018*/ 	.word	0x00000000
	.align		4
        /*001c*/ 	.word	0xfffffffc


//--------------------- .text._Z18matrixAddRowKernelPfS_S_i --------------------------
	.section	.text._Z18matrixAddRowKernelPfS_S_i,"ax",@progbits
	.align	128
        .global         _Z18matrixAddRowKernelPfS_S_i
        .type           _Z18matrixAddRowKernelPfS_S_i,@function
        .size           _Z18matrixAddRowKernelPfS_S_i,(.L_x_13 - _Z18matrixAddRowKernelPfS_S_i)
        .other          _Z18matrixAddRowKernelPfS_S_i,@"STO_CUDA_ENTRY STV_DEFAULT"
_Z18matrixAddRowKernelPfS_S_i:
.text._Z18matrixAddRowKernelPfS_S_i:
[----:B------:R-:W-:Y:S01]  /*0000*/  LDC R1, c[0x0][0x37c] ;  /* 0x0000df00ff017b82 */ /* 0x000fe20000000800 */
[----:B------:R-:W0:Y:S07]  /*0010*/  S2R R3, SR_TID.Y ;  /* 0x0000000000037919 */ /* 0x000e2e0000002200 */
[----:B------:R-:W0:Y:S08]  /*0020*/  S2UR UR4, SR_CTAID.Y ;  /* 0x00000000000479c3 */ /* 0x000e300000002600 */
[----:B------:R-:W0:Y:S08]  /*0030*/  LDC R0, c[0x0][0x364] ;  /* 0x0000d900ff007b82 */ /* 0x000e300000000800 */
[----:B------:R-:W1:Y:S01]  /*0040*/  LDC R2, c[0x0][0x398] ;  /* 0x0000e600ff027b82 */ /* 0x000e620000000800 */
[----:B0-----:R-:W-:Y:S01]  /*0050*/  IMAD R3, R0, UR4, R3 ;  /* 0x0000000400037c24 */ /* 0x001fe2000f8e0203 */
[----:B-1----:R-:W-:-:S04]  /*0060*/  ISETP.GE.AND P0, PT, R2, 0x1, PT ;  /* 0x000000010200780c */ /* 0x002fc80003f06270 */
[----:B------:R-:W-:-:S13]  /*0070*/  ISETP.GE.OR P0, PT, R3, R2, !P0 ;  /* 0x000000020300720c */ /* 0x000fda0004706670 */
[----:B------:R-:W-:Y:S05]  /*0080*/  @P0 EXIT ;  /* 0x000000000000094d */ /* 0x000fea0003800000 */
[C---:B------:R-:W-:Y:S01]  /*0090*/  ISETP.GE.U32.AND P1, PT, R2.reuse, 0x10, PT ;  /* 0x000000100200780c */ /* 0x040fe20003f26070 */
[----:B------:R-:W0:Y:S01]  /*00a0*/  LDCU.64 UR4, c[0x0][0x358] ;  /* 0x00006b00ff0477ac */ /* 0x000e220008000a00 */
[----:B------:R-:W-:Y:S01]  /*00b0*/  LOP3.LUT R14, R2, 0xf, RZ, 0xc0, !PT ;  /* 0x0000000f020e7812 */ /* 0x000fe200078ec0ff */
[----:B------:R-:W-:Y:S02]  /*00c0*/  IMAD R0, R3, R2, RZ ;  /* 0x0000000203007224 */ /* 0x000fe400078e02ff */
[----:B------:R-:W-:Y:S01]  /*00d0*/  IMAD.MOV.U32 R3, RZ, RZ, RZ ;  /* 0x000000ffff037224 */ /* 0x000fe200078e00ff */
[----:B------:R-:W-:-:S07]  /*00e0*/  ISETP.NE.AND P0, PT, R14, RZ, PT ;  /* 0x000000ff0e00720c */ /* 0x000fce0003f05270 */
[----:B------:R-:W-:Y:S06]  /*00f0*/  @!P1 BRA `(.L_x_0) ;  /* 0x0000000400689947 */ /* 0x000fec0003800000 */
[----:B------:R-:W1:Y:S01]  /*0100*/  LDCU.128 UR8, c[0x0][0x380] ;  /* 0x00007000ff0877ac */ /* 0x000e620008000c00 */
[----:B------:R-:W-:Y:S02]  /*0110*/  HFMA2 R4, -RZ, RZ, 0, 1.9073486328125e-06 ;  /* 0x00000020ff047431 */ /* 0x000fe400000001ff */
[----:B------:R-:W-:Y:S01]  /*0120*/  IMAD.MOV.U32 R5, RZ, RZ, 0x0 ;  /* 0x00000000ff057424 */ /* 0x000fe200078e00ff */
[----:B------:R-:W-:Y:S01]  /*0130*/  LOP3.LUT R3, R2, 0x7ffffff0, RZ, 0xc0, !PT ;  /* 0x7ffffff002037812 */ /* 0x000fe200078ec0ff */
[----:B------:R-:W2:Y:S03]  /*0140*/  LDCU.64 UR6, c[0x0][0x390] ;  /* 0x00007200ff0677ac */ /* 0x000ea60008000a00 */
[----:B------:R-:W-:Y:S01]  /*0150*/  IADD3 R10, PT, PT, -R3, RZ, RZ ;  /* 0x000000ff030a7210 */ /* 0x000fe20007ffe1ff */
[----:B------:R-:W-:-:S03]  /*0160*/  IMAD.WIDE.U32 R4, R0, 0x4, R4 ;  /* 0x0000000400047825 */ /* 0x000fc600078e0004 */
[C---:B-1----:R-:W-:Y:S02]  /*0170*/  IADD3 R13, P1, PT, R4.reuse, UR8, RZ ;  /* 0x00000008040d7c10 */ /* 0x042fe4000ff3e0ff */
[C---:B------:R-:W-:Y:S02]  /*0180*/  IADD3 R6, P3, PT, R4.reuse, UR10, RZ ;  /* 0x0000000a04067c10 */ /* 0x040fe4000ff7e0ff */
[----:B--2---:R-:W-:Y:S02]  /*0190*/  IADD3 R11, P2, PT, R4, UR6, RZ ;  /* 0x00000006040b7c10 */ /* 0x004fe4000ff5e0ff */
[C---:B------:R-:W-:Y:S02]  /*01a0*/  IADD3.X R16, PT, PT, R5.reuse, UR9, RZ, P1, !PT ;  /* 0x0000000905107c10 */ /* 0x040fe40008ffe4ff */
[C---:B------:R-:W-:Y:S02]  /*01b0*/  IADD3.X R12, PT, PT, R5.reuse, UR7, RZ, P2, !PT ;  /* 0x00000007050c7c10 */ /* 0x040fe400097fe4ff */
[----:B------:R-:W-:-:S07]  /*01c0*/  IADD3.X R7, PT, PT, R5, UR11, RZ, P3, !PT ;  /* 0x0000000b05077c10 */ /* 0x000fce0009ffe4ff */
.L_x_1:
[----:B------:R-:W-:Y:S01]  /*01d0*/  IMAD.MOV.U32 R4, RZ, RZ, R11 ;  /* 0x000000ffff047224 */ /* 0x000fe200078e000b */
[----:B------:R-:W-:Y:S01]  /*01e0*/  MOV R5, R12 ;  /* 0x0000000c00057202 */ /* 0x000fe20000000f00 */
[----:B0-2---:R-:W2:Y:S04]  /*01f0*/  LDG.E R8, desc[UR4][R6.64+-0x20] ;  /* 0xffffe00406087981 */ /* 0x005ea8000c1e1900 */
[----:B------:R-:W2:Y:S02]  /*0200*/  LDG.E R9, desc[UR4][R4.64+-0x20] ;  /* 0xffffe00404097981 */ /* 0x000ea4000c1e1900 */
[----:B--2---:R-:W-:Y:S01]  /*0210*/  FADD R11, R8, R9 ;  /* 0x00000009080b7221 */ /* 0x004fe20000000000 */
[----:B------:R-:W-:Y:S01]  /*0220*/  IMAD.MOV.U32 R8, RZ, RZ, R13 ;  /* 0x000000ffff087224 */ /* 0x000fe200078e000d */
[----:B------:R-:W-:-:S05]  /*0230*/  MOV R9, R16 ;  /* 0x0000001000097202 */ /* 0x000fca0000000f00 */
[----:B------:R0:W-:Y:S04]  /*0240*/  STG.E desc[UR4][R8.64+-0x20], R11 ;  /* 0xffffe00b08007986 */ /* 0x0001e8000c101904 */
[----:B------:R-:W2:Y:S04]  /*0250*/  LDG.E R12, desc[UR4][R6.64+-0x1c] ;  /* 0xffffe404060c7981 */ /* 0x000ea8000c1e1900 */
[----:B------:R-:W2:Y:S02]  /*0260*/  LDG.E R13, desc[UR4][R4.64+-0x1c] ;  /* 0xffffe404040d7981 */ /* 0x000ea4000c1e1900 */
[----:B--2---:R-:W-:-:S05]  /*0270*/  FADD R13, R12, R13 ;  /* 0x0000000d0c0d7221 */ /* 0x004fca0000000000 */
[----:B------:R1:W-:Y:S04]  /*0280*/  STG.E desc[UR4][R8.64+-0x1c], R13 ;  /* 0xffffe40d08007986 */ /* 0x0003e8000c101904 */
[----:B------:R-:W2:Y:S04]  /*0290*/  LDG.E R12, desc[UR4][R6.64+-0x18] ;  /* 0xffffe804060c7981 */ /* 0x000ea8000c1e1900 */
[----:B------:R-:W2:Y:S02]  /*02a0*/  LDG.E R15, desc[UR4][R4.64+-0x18] ;  /* 0xffffe804040f7981 */ /* 0x000ea4000c1e1900 */
[----:B--2---:R-:W-:-:S05]  /*02b0*/  FADD R15, R12, R15 ;  /* 0x0000000f0c0f7221 */ /* 0x004fca0000000000 */
[----:B------:R2:W-:Y:S04]  /*02c0*/  STG.E desc[UR4][R8.64+-0x18], R15 ;  /* 0xffffe80f08007986 */ /* 0x0005e8000c101904 */
[----:B------:R-:W3:Y:S04]  /*02d0*/  LDG.E R12, desc[UR4][R6.64+-0x14] ;  /* 0xffffec04060c7981 */ /* 0x000ee8000c1e1900 */
[----:B------:R-:W3:Y:S02]  /*02e0*/  LDG.E R17, desc[UR4][R4.64+-0x14] ;  /* 0xffffec0404117981 */ /* 0x000ee4000c1e1900 */
[----:B---3--:R-:W-:-:S05]  /*02f0*/  FADD R17, R12, R17 ;  /* 0x000000110c117221 */ /* 0x008fca0000000000 */
[----:B------:R3:W-:Y:S04]  /*0300*/  STG.E desc[UR4][R8.64+-0x14], R17 ;  /* 0xffffec1108007986 */ /* 0x0007e8000c101904 */
[----:B0-----:R-:W4:Y:S04]  /*0310*/  LDG.E R11, desc[UR4][R6.64+-0x10] ;  /* 0xfffff004060b7981 */ /* 0x001f28000c1e1900 */
[----:B------:R-:W4:Y:S02]  /*0320*/  LDG.E R12, desc[UR4][R4.64+-0x10] ;  /* 0xfffff004040c7981 */ /* 0x000f24000c1e1900 */
[----:B----4-:R-:W-:-:S05]  /*0330*/  FADD R11, R11, R12 ;  /* 0x0000000c0b0b7221 */ /* 0x010fca0000000000 */
[----:B------:R0:W-:Y:S04]  /*0340*/  STG.E desc[UR4][R8.64+-0x10], R11 ;  /* 0xfffff00b08007986 */ /* 0x0001e8000c101904 */
[----:B------:R-:W4:Y:S04]  /*0350*/  LDG.E R12, desc[UR4][R6.64+-0xc] ;  /* 0xfffff404060c7981 */ /* 0x000f28000c1e1900 */
[----:B-1----:R-:W4:Y:S02]  /*0360*/  LDG.E R13, desc[UR4][R4.64+-0xc] ;  /* 0xfffff404040d7981 */ /* 0x002f24000c1e1900 */
[----:B----4-:R-:W-:-:S05]  /*0370*/  FADD R13, R12, R13 ;  /* 0x0000000d0c0d7221 */ /* 0x010fca0000000000 */
[----:B------:R1:W-:Y:S04]  /*0380*/  STG.E desc[UR4][R8.64+-0xc], R13 ;  /* 0xfffff40d08007986 */ /* 0x0003e8000c101904 */
[----:B------:R-:W4:Y:S04]  /*0390*/  LDG.E R12, desc[UR4][R6.64+-0x8] ;  /* 0xfffff804060c7981 */ /* 0x000f28000c1e1900 */
[----:B--2---:R-:W4:Y:S02]  /*03a0*/  LDG.E R15, desc[UR4][R4.64+-0x8] ;  /* 0xfffff804040f7981 */ /* 0x004f24000c1e1900 */
[----:B----4-:R-:W-:-:S05]  /*03b0*/  FADD R15, R12, R15 ;  /* 0x0000000f0c0f7221 */ /* 0x010fca0000000000 */
[----:B------:R2:W-:Y:S04]  /*03c0*/  STG.E desc[UR4][R8.64+-0x8], R15 ;  /* 0xfffff80f08007986 */ /* 0x0005e8000c101904 */
[----:B------:R-:W4:Y:S04]  /*03d0*/  LDG.E R12, desc[UR4][R6.64+-0x4] ;  /* 0xfffffc04060c7981 */ /* 0x000f28000c1e1900 */
[----:B---3--:R-:W4:Y:S02]  /*03e0*/  LDG.E R17, desc[UR4][R4.64+-0x4] ;  /* 0xfffffc0404117981 */ /* 0x008f24000c1e1900 */
[----:B----4-:R-:W-:-:S05]  /*03f0*/  FADD R17, R12, R17 ;  /* 0x000000110c117221 */ /* 0x010fca0000000000 */
        /* <DEDUP_REMOVED lines=26> */
[----:B--2---:R-:W4:Y:S01]  /*05a0*/  LDG.E R15, desc[UR4][R4.64+0x18] ;  /* 0x00001804040f7981 */ /* 0x004f22000c1e1900 */
[----:B------:R-:W-:Y:S02]  /*05b0*/  VIADD R10, R10, 0x10 ;  /* 0x000000100a0a7836 */ /* 0x000fe40000000000 */
[----:B----4-:R-:W-:-:S05]  /*05c0*/  FADD R15, R12, R15 ;  /* 0x0000000f0c0f7221 */ /* 0x010fca0000000000 */
[----:B------:R2:W-:Y:S04]  /*05d0*/  STG.E desc[UR4][R8.64+0x18], R15 ;  /* 0x0000180f08007986 */ /* 0x0005e8000c101904 */
[----:B------:R4:W5:Y:S04]  /*05e0*/  LDG.E R12, desc[UR4][R6.64+0x1c] ;  /* 0x00001c04060c7981 */ /* 0x000968000c1e1900 */
[----:B---3--:R-:W5:Y:S01]  /*05f0*/  LDG.E R17, desc[UR4][R4.64+0x1c] ;  /* 0x00001c0404117981 */ /* 0x008f62000c1e1900 */
[----:B------:R-:W-:Y:S02]  /*0600*/  ISETP.NE.AND P1, PT, R10, RZ, PT ;  /* 0x000000ff0a00720c */ /* 0x000fe40003f25270 */
[----:B0-----:R-:W-:-:S02]  /*0610*/  IADD3 R11, P3, PT, R4, 0x40, RZ ;  /* 0x00000040040b7810 */ /* 0x001fc40007f7e0ff */
[----:B-1----:R-:W-:Y:S02]  /*0620*/  IADD3 R13, P2, PT, R8, 0x40, RZ ;  /* 0x00000040080d7810 */ /* 0x002fe40007f5e0ff */
[----:B----4-:R-:W-:Y:S02]  /*0630*/  IADD3 R6, P4, PT, R6, 0x40, RZ ;  /* 0x0000004006067810 */ /* 0x010fe40007f9e0ff */
[----:B------:R-:W-:Y:S02]  /*0640*/  IADD3.X R16, PT, PT, RZ, R9, RZ, P2, !PT ;  /* 0x00000009ff107210 */ /* 0x000fe400017fe4ff */
[----:B------:R-:W-:Y:S01]  /*0650*/  IADD3.X R7, PT, PT, RZ, R7, RZ, P4, !PT ;  /* 0x00000007ff077210 */ /* 0x000fe200027fe4ff */
[----:B-----5:R-:W-:Y:S01]  /*0660*/  FADD R17, R12, R17 ;  /* 0x000000110c117221 */ /* 0x020fe20000000000 */
[----:B------:R-:W-:-:S04]  /*0670*/  IMAD.X R12, RZ, RZ, R5, P3 ;  /* 0x000000ffff0c7224 */ /* 0x000fc800018e0605 */
[----:B------:R2:W-:Y:S01]  /*0680*/  STG.E desc[UR4][R8.64+0x1c], R17 ;  /* 0x00001c1108007986 */ /* 0x0005e2000c101904 */
[----:B------:R-:W-:Y:S05]  /*0690*/  @P1 BRA `(.L_x_1) ;  /* 0xfffffff800cc1947 */ /* 0x000fea000383ffff */
.L_x_0:
[----:B0-----:R-:W-:Y:S05]  /*06a0*/  @!P0 EXIT ;  /* 0x000000000000894d */ /* 0x001fea0003800000 */
[----:B------:R-:W-:Y:S02]  /*06b0*/  ISETP.GE.U32.AND P1, PT, R14, 0x8, PT ;  /* 0x000000080e00780c */ /* 0x000fe40003f26070 */
[----:B------:R-:W-:-:S04]  /*06c0*/  LOP3.LUT R16, R2, 0x7, RZ, 0xc0, !PT ;  /* 0x0000000702107812 */ /* 0x000fc800078ec0ff */
[----:B------:R-:W-:-:S07]  /*06d0*/  ISETP.NE.AND P0, PT, R16, RZ, PT ;  /* 0x000000ff1000720c */ /* 0x000fce0003f05270 */
[----:B------:R-:W-:Y:S06]  /*06e0*/  @!P1 BRA `(.L_x_2) ;  /* 0x0000000000d09947 */ /* 0x000fec0003800000 */
[----:B------:R-:W0:Y:S01]  /*06f0*/  LDC.64 R10, c[0x0][0x388] ;  /* 0x0000e200ff0a7b82 */ /* 0x000e220000000a00 */
[----:B------:R-:W-:Y:S01]  /*0700*/  IMAD.IADD R5, R0, 0x1, R3 ;  /* 0x0000000100057824 */ /* 0x000fe200078e0203 */
[----:B------:R-:W1:Y:S01]  /*0710*/  LDCU.128 UR8, c[0x0][0x380] ;  /* 0x00007000ff0877ac */ /* 0x000e620008000c00 */
[----:B------:R-:W3:Y:S05]  /*0720*/  LDCU.64 UR6, c[0x0][0x390] ;  /* 0x00007200ff0677ac */ /* 0x000eea0008000a00 */
[----:B------:R-:W4:Y:S08]  /*0730*/  LDC.64 R12, c[0x0][0x390] ;  /* 0x0000e400ff0c7b82 */ /* 0x000f300000000a00 */
[----:B--2---:R-:W2:Y:S01]  /*0740*/  LDC.64 R8, c[0x0][0x380] ;  /* 0x0000e000ff087b82 */ /* 0x004ea20000000a00 */
[----:B0-----:R-:W-:-:S06]  /*0750*/  IMAD.WIDE.U32 R10, R5, 0x4, R10 ;  /* 0x00000004050a7825 */ /* 0x001fcc00078e000a */
[----:B------:R-:W5:Y:S01]  /*0760*/  LDG.E R10, desc[UR4][R10.64] ;  /* 0x000000040a0a7981 */ /* 0x000f62000c1e1900 */
[----:B----4-:R-:W-:-:S06]  /*0770*/  IMAD.WIDE.U32 R12, R5, 0x4, R12 ;  /* 0x00000004050c7825 */ /* 0x010fcc00078e000c */
[----:B------:R-:W5:Y:S01]  /*0780*/  LDG.E R13, desc[UR4][R12.64] ;  /* 0x000000040c0d7981 */ /* 0x000f62000c1e1900 */
[----:B------:R-:W-:-:S04]  /*0790*/  IADD3 R17, P1, PT, R0, R3, RZ ;  /* 0x0000000300117210 */ /* 0x000fc80007f3e0ff */
[----:B------:R-:W-:Y:S01]  /*07a0*/  IADD3.X R4, PT, PT, RZ, RZ, RZ, P1, !PT ;  /* 0x000000ffff047210 */ /* 0x000fe20000ffe4ff */
[----:B------:R-:W-:-:S03]  /*07b0*/  IMAD.SHL.U32 R14, R17, 0x4, RZ ;  /* 0x00000004110e7824 */ /* 0x000fc600078e00ff */
[----:B------:R-:W-:Y:S02]  /*07c0*/  SHF.L.U64.HI R17, R17, 0x2, R4 ;  /* 0x0000000211117819 */ /* 0x000fe40000010204 */
[C---:B-1----:R-:W-:Y:S02]  /*07d0*/  IADD3 R6, P1, PT, R14.reuse, UR10, RZ ;  /* 0x0000000a0e067c10 */ /* 0x042fe4000ff3e0ff */
[----:B---3--:R-:W-:Y:S02]  /*07e0*/  IADD3 R4, P2, PT, R14, UR6, RZ ;  /* 0x000000060e047c10 */ /* 0x008fe4000ff5e0ff */
[----:B------:R-:W-:Y:S01]  /*07f0*/  IADD3.X R7, PT, PT, R17, UR11, RZ, P1, !PT ;  /* 0x0000000b11077c10 */ /* 0x000fe20008ffe4ff */
[----:B-----5:R-:W-:Y:S01]  /*0800*/  FADD R15, R10, R13 ;  /* 0x0000000d0a0f7221 */ /* 0x020fe20000000000 */
[----:B--2---:R-:W-:Y:S01]  /*0810*/  IMAD.WIDE.U32 R10, R5, 0x4, R8 ;  /* 0x00000004050a7825 */ /* 0x004fe200078e0008 */
[----:B------:R-:W-:-:S04]  /*0820*/  IADD3.X R5, PT, PT, R17, UR7, RZ, P2, !PT ;  /* 0x0000000711057c10 */ /* 0x000fc800097fe4ff */
[----:B------:R0:W-:Y:S04]  /*0830*/  STG.E desc[UR4][R10.64], R15 ;  /* 0x0000000f0a007986 */ /* 0x0001e8000c101904 */
[----:B------:R-:W2:Y:S04]  /*0840*/  LDG.E R12, desc[UR4][R6.64+0x4] ;  /* 0x00000404060c7981 */ /* 0x000ea8000c1e1900 */
[----:B------:R-:W2:Y:S01]  /*0850*/  LDG.E R13, desc[UR4][R4.64+0x4] ;  /* 0x00000404040d7981 */ /* 0x000ea2000c1e1900 */
[----:B------:R-:W-:-:S04]  /*0860*/  IADD3 R8, P1, PT, R14, UR8, RZ ;  /* 0x000000080e087c10 */ /* 0x000fc8000ff3e0ff */
[----:B------:R-:W-:Y:S01]  /*0870*/  IADD3.X R9, PT, PT, R17, UR9, RZ, P1, !PT ;  /* 0x0000000911097c10 */ /* 0x000fe20008ffe4ff */
[----:B--2---:R-:W-:-:S05]  /*0880*/  FADD R13, R12, R13 ;  /* 0x0000000d0c0d7221 */ /* 0x004fca0000000000 */
[----:B------:R1:W-:Y:S04]  /*0890*/  STG.E desc[UR4][R8.64+0x4], R13 ;  /* 0x0000040d08007986 */ /* 0x0003e8000c101904 */
[----:B------:R-:W2:Y:S04]  /*08a0*/  LDG.E R12, desc[UR4][R6.64+0x8] ;  /* 0x00000804060c7981 */ /* 0x000ea8000c1e1900 */
[----:B------:R-:W2:Y:S02]  /*08b0*/  LDG.E R17, desc[UR4][R4.64+0x8] ;  /* 0x0000080404117981 */ /* 0x000ea4000c1e1900 */
[----:B--2---:R-:W-:-:S05]  /*08c0*/  FADD R17, R12, R17 ;  /* 0x000000110c117221 */ /* 0x004fca0000000000 */
[----:B------:R2:W-:Y:S04]  /*08d0*/  STG.E desc[UR4][R8.64+0x8], R17 ;  /* 0x0000081108007986 */ /* 0x0005e8000c101904 */
[----:B0-----:R-:W3:Y:S04]  /*08e0*/  LDG.E R10, desc[UR4][R6.64+0xc] ;  /* 0x00000c04060a7981 */ /* 0x001ee8000c1e1900 */
[----:B------:R-:W3:Y:S02]  /*08f0*/  LDG.E R11, desc[UR4][R4.64+0xc] ;  /* 0x00000c04040b7981 */ /* 0x000ee4000c1e1900 */
[----:B---3--:R-:W-:-:S05]  /*0900*/  FADD R11, R10, R11 ;  /* 0x0000000b0a0b7221 */ /* 0x008fca0000000000 */
[----:B------:R0:W-:Y:S04]  /*0910*/  STG.E desc[UR4][R8.64+0xc], R11 ;  /* 0x00000c0b08007986 */ /* 0x0001e8000c101904 */
[----:B------:R-:W3:Y:S04]  /*0920*/  LDG.E R10, desc[UR4][R6.64+0x10] ;  /* 0x00001004060a7981 */ /* 0x000ee8000c1e1900 */
[----:B------:R-:W3:Y:S02]  /*0930*/  LDG.E R15, desc[UR4][R4.64+0x10] ;  /* 0x00001004040f7981 */ /* 0x000ee4000c1e1900 */
[----:B---3--:R-:W-:-:S05]  /*0940*/  FADD R15, R10, R15 ;  /* 0x0000000f0a0f7221 */ /* 0x008fca0000000000 */
        /* <DEDUP_REMOVED lines=9> */
[----:B------:R-:W2:Y:S04]  /*09e0*/  LDG.E R10, desc[UR4][R6.64+0x1c] ;  /* 0x00001c04060a7981 */ /* 0x000ea8000c1e1900 */
[----:B0-----:R-:W2:Y:S01]  /*09f0*/  LDG.E R11, desc[UR4][R4.64+0x1c] ;  /* 0x00001c04040b7981 */ /* 0x001ea2000c1e1900 */
[----:B------:R-:W-:Y:S01]  /*0a00*/  IADD3 R3, PT, PT, R3, 0x8, RZ ;  /* 0x0000000803037810 */ /* 0x000fe20007ffe0ff */
[----:B--2---:R-:W-:-:S05]  /*0a10*/  FADD R11, R10, R11 ;  /* 0x0000000b0a0b7221 */ /* 0x004fca0000000000 */
[----:B------:R3:W-:Y:S02]  /*0a20*/  STG.E desc[UR4][R8.64+0x1c], R11 ;  /* 0x00001c0b08007986 */ /* 0x0007e4000c101904 */
.L_x_2:
[----:B------:R-:W-:Y:S05]  /*0a30*/  @!P0 EXIT ;  /* 0x000000000000894d */ /* 0x000fea0003800000 */
[----:B------:R-:W-:Y:S02]  /*0a40*/  ISETP.GE.U32.AND P1, PT, R16, 0x4, PT ;  /* 0x000000041000780c */ /* 0x000fe40003f26070 */
[----:B------:R-:W-:-:S04]  /*0a50*/  LOP3.LUT R2, R2, 0x3, RZ, 0xc0, !PT ;  /* 0x0000000302027812 */ /* 0x000fc800078ec0ff */
[----:B------:R-:W-:-:S07]  /*0a60*/  ISETP.NE.AND P0, PT, R2, RZ, PT ;  /* 0x000000ff0200720c */ /* 0x000fce0003f05270 */
[----:B------:R-:W-:Y:S06]  /*0a70*/  @!P1 BRA `(.L_x_3) ;  /* 0x0000000000909947 */ /* 0x000fec0003800000 */
[----:B------:R-:W0:Y:S01]  /*0a80*/  LDC.64 R4, c[0x0][0x388] ;  /* 0x0000e200ff047b82 */ /* 0x000e220000000a00 */
[----:B--23--:R-:W-:Y:S01]  /*0a90*/  IMAD.IADD R17, R0, 0x1, R3 ;  /* 0x0000000100117824 */ /* 0x00cfe200078e0203 */
[----:B------:R-:W1:Y:S01]  /*0aa0*/  LDCU.128 UR8, c[0x0][0x380] ;  /* 0x00007000ff0877ac */ /* 0x000e620008000c00 */
[----:B------:R-:W2:Y:S05]  /*0ab0*/  LDCU.64 UR6, c[0x0][0x390] ;  /* 0x00007200ff0677ac */ /* 0x000eaa0008000a00 */
[----:B------:R-:W3:Y:S08]  /*0ac0*/  LDC.64 R6, c[0x0][0x390] ;  /* 0x0000e400ff067b82 */ /* 0x000ef00000000a00 */
[----:B------:R-:W4:Y:S01]  /*0ad0*/  LDC.64 R12, c[0x0][0x380] ;  /* 0x0000e000ff0c7b82 */ /* 0x000f220000000a00 */
[----:B0-----:R-:W-:-:S06]  /*0ae0*/  IMAD.WIDE.U32 R8, R17, 0x4, R4 ;  /* 0x0000000411087825 */ /* 0x001fcc00078e0004 */
[----:B------:R-:W5:Y:S01]  /*0af0*/  LDG.E R8, desc[UR4][R8.64] ;  /* 0x0000000408087981 */ /* 0x000f62000c1e1900 */
[----:B---3--:R-:W-:-:S06]  /*0b00*/  IMAD.WIDE.U32 R10, R17, 0x4, R6 ;  /* 0x00000004110a7825 */ /* 0x008fcc00078e0006 */
[----:B------:R-:W5:Y:S01]  /*0b10*/  LDG.E R11, desc[UR4][R10.64] ;  /* 0x000000040a0b7981 */ /* 0x000f62000c1e1900 */
[----:B------:R-:W-:-:S04]  /*0b20*/  IADD3 R4, P1, PT, R0, R3, RZ ;  /* 0x0000000300047210 */ /* 0x000fc80007f3e0ff */
[----:B------:R-:W-:Y:S01]  /*0b30*/  IADD3.X R5, PT, PT, RZ, RZ, RZ, P1, !PT ;  /* 0x000000ffff057210 */ /* 0x000fe20000ffe4ff */
[----:B------:R-:W-:-:S03]  /*0b40*/  IMAD.SHL.U32 R16, R4, 0x4, RZ ;  /* 0x0000000404107824 */ /* 0x000fc600078e00ff */
[----:B------:R-:W-:Y:S02]  /*0b50*/  SHF.L.U64.HI R14, R4, 0x2, R5 ;  /* 0x00000002040e7819 */ /* 0x000fe40000010205 */
[C---:B-1----:R-:W-:Y:S02]  /*0b60*/  IADD3 R6, P1, PT, R16.reuse, UR10, RZ ;  /* 0x0000000a10067c10 */ /* 0x042fe4000ff3e0ff */
[----:B--2---:R-:W-:Y:S01]  /*0b70*/  IADD3 R4, P2, PT, R16, UR6, RZ ;  /* 0x0000000610047c10 */ /* 0x004fe2000ff5e0ff */
[----:B----4-:R-:W-:Y:S01]  /*0b80*/  IMAD.WIDE.U32 R12, R17, 0x4, R12 ;  /* 0x00000004110c7825 */ /* 0x010fe200078e000c */
[C---:B------:R-:W-:Y:S02]  /*0b90*/  IADD3.X R7, PT, PT, R14.reuse, UR11, RZ, P1, !PT ;  /* 0x0000000b0e077c10 */ /* 0x040fe40008ffe4ff */
[----:B------:R-:W-:Y:S01]  /*0ba0*/  IADD3.X R5, PT, PT, R14, UR7, RZ, P2, !PT ;  /* 0x000000070e057c10 */ /* 0x000fe200097fe4ff */
[----:B-----5:R-:W-:-:S05]  /*0bb0*/  FADD R15, R8, R11 ;  /* 0x0000000b080f7221 */ /* 0x020fca0000000000 */
        /* <DEDUP_REMOVED lines=11> */
[----:B------:R-:W2:Y:S04]  /*0c70*/  LDG.E R10, desc[UR4][R6.64+0xc] ;  /* 0x00000c04060a7981 */ /* 0x000ea8000c1e1900 */
[----:B0-----:R-:W2:Y:S01]  /*0c80*/  LDG.E R13, desc[UR4][R4.64+0xc] ;  /* 0x00000c04040d7981 */ /* 0x001ea2000c1e1900 */
[----:B------:R-:W-:Y:S01]  /*0c90*/  IADD3 R3, PT, PT, R3, 0x4, RZ ;  /* 0x0000000403037810 */ /* 0x000fe20007ffe0ff */
[----:B--2---:R-:W-:-:S05]  /*0ca0*/  FADD R13, R10, R13 ;  /* 0x0000000d0a0d7221 */ /* 0x004fca0000000000 */
[----:B------:R1:W-:Y:S02]  /*0cb0*/  STG.E desc[UR4][R8.64+0xc], R13 ;  /* 0x00000c0d08007986 */ /* 0x0003e4000c101904 */
.L_x_3:
[----:B------:R-:W-:Y:S05]  /*0cc0*/  @!P0 EXIT ;  /* 0x000000000000894d */ /* 0x000fea0003800000 */
[----:B------:R-:W0:Y:S01]  /*0cd0*/  LDC.64 R4, c[0x0][0x380] ;  /* 0x0000e000ff047b82 */ /* 0x000e220000000a00 */
[----:B------:R-:W-:Y:S02]  /*0ce0*/  IMAD.IADD R3, R0, 0x1, R3 ;  /* 0x0000000100037824 */ /* 0x000fe400078e0203 */
[----:B------:R-:W-:-:S05]  /*0cf0*/  IMAD.MOV R0, RZ, RZ, -R2 ;  /* 0x000000ffff007224 */ /* 0x000fca00078e0a02 */
[----:B------:R-:W4:Y:S08]  /*0d00*/  LDC.64 R6, c[0x0][0x390] ;  /* 0x0000e400ff067b82 */ /* 0x000f300000000a00 */
[----:B-123--:R-:W1:Y:S01]  /*0d10*/  LDC.64 R8, c[0x0][0x388] ;  /* 0x0000e200ff087b82 */ /* 0x00ee620000000a00 */
[----:B0-----:R-:W-:-:S04]  /*0d20*/  IMAD.WIDE.U32 R4, R3, 0x4, R4 ;  /* 0x0000000403047825 */ /* 0x001fc800078e0004 */
[----:B------:R-:W-:Y:S01]  /*0d30*/  IMAD.MOV.U32 R13, RZ, RZ, R5 ;  /* 0x000000ffff0d7224 */ /* 0x000fe200078e0005 */
[----:B------:R-:W-:Y:S01]  /*0d40*/  MOV R10, R4 ;  /* 0x00000004000a7202 */ /* 0x000fe20000000f00 */
[----:B----4-:R-:W-:-:S05]  /*0d50*/  IMAD.WIDE.U32 R6, R3, 0x4, R6 ;  /* 0x0000000403067825 */ /* 0x010fca00078e0006 */
[----:B------:R-:W-:Y:S01]  /*0d60*/  MOV R11, R7 ;  /* 0x00000007000b7202 */ /* 0x000fe20000000f00 */
[----:B-1----:R-:W-:-:S07]  /*0d70*/  IMAD.WIDE.U32 R8, R3, 0x4, R8 ;  /* 0x0000000403087825 */ /* 0x002fce00078e0008 */
.L_x_4:
[----:B0-----:R-:W-:Y:S01]  /*0d80*/  MOV R2, R8 ;  /* 0x0000000800027202 */ /* 0x001fe20000000f00 */
[----:B------:R-:W-:Y:S01]  /*0d90*/  IMAD.MOV.U32 R5, RZ, RZ, R11 ;  /* 0x000000ffff057224 */ /* 0x000fe200078e000b */
[----:B------:R-:W-:Y:S01]  /*0da0*/  MOV R4, R6 ;  /* 0x0000000600047202 */ /* 0x000fe20000000f00 */
[----:B------:R-:W-:-:S04]  /*0db0*/  IMAD.MOV.U32 R3, RZ, RZ, R9 ;  /* 0x000000ffff037224 */ /* 0x000fc800078e0009 */
[----:B------:R-:W2:Y:S04]  /*0dc0*/  LDG.E R5, desc[UR4][R4.64] ;  /* 0x0000000404057981 */ /* 0x000ea8000c1e1900 */
[----:B------:R0:W2:Y:S01]  /*0dd0*/  LDG.E R2, desc[UR4][R2.64] ;  /* 0x0000000402027981 */ /* 0x0000a2000c1e1900 */
[----:B------:R-:W-:-:S04]  /*0de0*/  IADD3 R0, PT, PT, R0, 0x1, RZ ;  /* 0x0000000100007810 */ /* 0x000fc80007ffe0ff */
[----:B------:R-:W-:Y:S02]  /*0df0*/  ISETP.NE.AND P0, PT, R0, RZ, PT ;  /* 0x000000ff0000720c */ /* 0x000fe40003f05270 */
[----:B------:R-:W-:Y:S01]  /*0e00*/  IADD3 R8, P3, PT, R8, 0x4, RZ ;  /* 0x0000000408087810 */ /* 0x000fe20007f7e0ff */
[----:B0-----:R-:W-:Y:S01]  /*0e10*/  IMAD.MOV.U32 R3, RZ, RZ, R13 ;  /* 0x000000ffff037224 */ /* 0x001fe200078e000d */
[----:B------:R-:W-:-:S03]  /*0e20*/  IADD3 R6, P2, PT, R6, 0x4, RZ ;  /* 0x0000000406067810 */ /* 0x000fc60007f5e0ff */
[----:B------:R-:W-:Y:S01]  /*0e30*/  IMAD.X R9, RZ, RZ, R9, P3 ;  /* 0x000000ffff097224 */ /* 0x000fe200018e0609 */
[----:B------:R-:W-:Y:S01]  /*0e40*/  IADD3.X R11, PT, PT, RZ, R11, RZ, P2, !PT ;  /* 0x0000000bff0b7210 */ /* 0x000fe200017fe4ff */
[----:B--2---:R-:W-:Y:S01]  /*0e50*/  FADD R7, R2, R5 ;  /* 0x0000000502077221 */ /* 0x004fe20000000000 */
[----:B------:R-:W-:Y:S02]  /*0e60*/  MOV R2, R10 ;  /* 0x0000000a00027202 */ /* 0x000fe40000000f00 */
[----:B------:R-:W-:-:S03]  /*0e70*/  IADD3 R10, P1, PT, R10, 0x4, RZ ;  /* 0x000000040a0a7810 */ /* 0x000fc60007f3e0ff */
[----:B------:R0:W-:Y:S02]  /*0e80*/  STG.E desc[UR4][R2.64], R7 ;  /* 0x0000000702007986 */ /* 0x0001e4000c101904 */
[----:B------:R-:W-:Y:S01]  /*0e90*/  IMAD.X R13, RZ, RZ, R13, P1 ;  /* 0x000000ffff0d7224 */ /* 0x000fe200008e060d */
[----:B------:R-:W-:Y:S07]  /*0ea0*/  @P0 BRA `(.L_x_4) ;  /* 0xfffffffc00b40947 */ /* 0x000fee000383ffff */
[----:B------:R-:W-:Y:S05]  /*0eb0*/  EXIT ;  /* 0x000000000000794d */ /* 0x000fea0003800000 */
.L_x_5:
[----:B------:R-:W-:-:S00]  /*0ec0*/  BRA `(.L_x_5) ;  /* 0xfffffffc00fc7947 */ /* 0x000fc0000383ffff */
[----:B------:R-:W-:-:S00]  /*0ed0*/  NOP ;  /* 0x0000000000007918 */ /* 0x000fc00000000000 */
        /* <DEDUP_REMOVED lines=10> */
.L_x_13:


//--------------------- .text._Z18matrixAddColKernelPfPKfS1_i --------------------------
	.section	.text._Z18matrixAddColKernelPfPKfS1_i,"ax",@progbits
	.align	128
        .global         _Z18matrixAddColKernelPfPKfS1_i
        .type           _Z18matrixAddColKernelPfPKfS1_i,@function
        .size           _Z18matrixAddColKernelPfPKfS1_i,(.L_x_14 - _Z18matrixAddColKernelPfPKfS1_i)
        .other          _Z18matrixAddColKernelPfPKfS1_i,@"STO_CUDA_ENTRY STV_DEFAULT"
_Z18matrixAddColKernelPfPKfS1_i:
.text._Z18matrixAddColKernelPfPKfS1_i:
[----:B------:R-:W-:Y:S01]  /*0000*/  LDC R1, c[0x0][0x37c] ;  /* 0x0000df00ff017b82 */ /* 0x000fe20000000800 */
[----:B------:R-:W0:Y:S07]  /*0010*/  S2R R3, SR_TID.X ;  /* 0x0000000000037919 */ /* 0x000e2e0000002100 */
[----:B------:R-:W0:Y:S08]  /*0020*/  S2UR UR4, SR_CTAID.X ;  /* 0x00000000000479c3 */ /* 0x000e300000002500 */
[----:B------:R-:W0:Y:S08]  /*0030*/  LDC R2, c[0x0][0x360] ;  /* 0x0000d800ff027b82 */ /* 0x000e300000000800 */
[----:B------:R-:W1:Y:S01]  /*0040*/  LDC R0, c[0x0][0x398] ;  /* 0x0000e600ff007b82 */ /* 0x000e620000000800 */
[----:B0-----:R-:W-:Y:S01]  /*0050*/  IMAD R3, R2, UR4, R3 ;  /* 0x0000000402037c24 */ /* 0x001fe2000f8e0203 */
[----:B-1----:R-:W-:-:S04]  /*0060*/  ISETP.GE.AND P0, PT, R0, 0x1, PT ;  /* 0x000000010000780c */ /* 0x002fc80003f06270 */
[----:B------:R-:W-:-:S13]  /*0070*/  ISETP.GE.OR P0, PT, R3, R0, !P0 ;  /* 0x000000000300720c */ /* 0x000fda0004706670 */
[----:B------:R-:W-:Y:S05]  /*0080*/  @P0 EXIT ;  /* 0x000000000000094d */ /* 0x000fea0003800000 */
[C---:B------:R-:W-:Y:S01]  /*0090*/  IADD3 R2, PT, PT, R0.reuse, -0x1, RZ ;  /* 0xffffffff00027810 */ /* 0x040fe20007ffe0ff */
[----:B------:R-:W0:Y:S01]  /*00a0*/  LDCU.64 UR4, c[0x0][0x358] ;  /* 0x00006b00ff0477ac */ /* 0x000e220008000a00 */
[----:B------:R-:W-:Y:S02]  /*00b0*/  LOP3.LUT R20, R0, 0xf, RZ, 0xc0, !PT ;  /* 0x0000000f00147812 */ /* 0x000fe400078ec0ff */
[----:B------:R-:W-:Y:S01]  /*00c0*/  ISETP.GE.U32.AND P1, PT, R2, 0xf, PT ;  /* 0x0000000f0200780c */ /* 0x000fe20003f26070 */
[----:B------:R-:W-:Y:S01]  /*00d0*/  HFMA2 R2, -RZ, RZ, 0, 0 ;  /* 0x00000000ff027431 */ /* 0x000fe200000001ff */
[----:B------:R-:W-:-:S11]  /*00e0*/  ISETP.NE.AND P0, PT, R20, RZ, PT ;  /* 0x000000ff1400720c */ /* 0x000fd60003f05270 */
[----:B------:R-:W-:Y:S05]  /*00f0*/  @!P1 BRA `(.L_x_6) ;  /* 0x0000000400e89947 */ /* 0x000fea0003800000 */
[----:B------:R-:W-:Y:S02]  /*0100*/  LOP3.LUT R2, R0, 0x7ffffff0, RZ, 0xc0, !PT ;  /* 0x7ffffff000027812 */ /* 0x000fe400078ec0ff */
[----:B------:R-:W-:Y:S02]  /*0110*/  MOV R5, R3 ;  /* 0x0000000300057202 */ /* 0x000fe40000000f00 */
[----:B------:R-:W-:-:S07]  /*0120*/  IADD3 R4, PT, PT, -R2, RZ, RZ ;  /* 0x000000ff02047210 */ /* 0x000fce0007ffe1ff */
.L_x_7:
[----:B---3--:R-:W1:Y:S08]  /*0130*/  LDC.64 R14, c[0x0][0x388] ;  /* 0x0000e200ff0e7b82 */ /* 0x008e700000000a00 */
[----:B------:R-:W2:Y:S08]  /*0140*/  LDC.64 R16, c[0x0][0x390] ;  /* 0x0000e400ff107b82 */ /* 0x000eb00000000a00 */
[----:B------:R-:W3:Y:S01]  /*0150*/  LDC.64 R6, c[0x0][0x380] ;  /* 0x0000e000ff067b82 */ /* 0x000ee20000000a00 */
[----:B-1----:R-:W-:-:S05]  /*0160*/  IMAD.WIDE R14, R5, 0x4, R14 ;  /* 0x00000004050e7825 */ /* 0x002fca00078e020e */
[----:B0-----:R-:W4:Y:S01]  /*0170*/  LDG.E R8, desc[UR4][R14.64] ;  /* 0x000000040e087981 */ /* 0x001f22000c1e1900 */
[----:B--2---:R-:W-:-:S05]  /*0180*/  IMAD.WIDE R16, R5, 0x4, R16 ;  /* 0x0000000405107825 */ /* 0x004fca00078e0210 */
[----:B------:R-:W4:Y:S01]  /*0190*/  LDG.E R9, desc[UR4][R16.64] ;  /* 0x0000000410097981 */ /* 0x000f22000c1e1900 */
[----:B------:R-:W-:-:S04]  /*01a0*/  IMAD.WIDE.U32 R10, R0, 0x4, R14 ;  /* 0x00000004000a7825 */ /* 0x000fc800078e000e */
[----:B---3--:R-:W-:-:S04]  /*01b0*/  IMAD.WIDE R6, R5, 0x4, R6 ;  /* 0x0000000405067825 */ /* 0x008fc800078e0206 */
[----:B----4-:R-:W-:Y:S01]  /*01c0*/  FADD R21, R8, R9 ;  /* 0x0000000908157221 */ /* 0x010fe20000000000 */
[----:B------:R-:W-:-:S04]  /*01d0*/  IMAD.WIDE.U32 R8, R0, 0x4, R16 ;  /* 0x0000000400087825 */ /* 0x000fc800078e0010 */
[----:B------:R0:W-:Y:S04]  /*01e0*/  STG.E desc[UR4][R6.64], R21 ;  /* 0x0000001506007986 */ /* 0x0001e8000c101904 */
[----:B------:R-:W2:Y:S04]  /*01f0*/  LDG.E R18, desc[UR4][R10.64] ;  /* 0x000000040a127981 */ /* 0x000ea8000c1e1900 */
[----:B------:R-:W2:Y:S01]  /*0200*/  LDG.E R19, desc[UR4][R8.64] ;  /* 0x0000000408137981 */ /* 0x000ea2000c1e1900 */
[----:B------:R-:W-:-:S04]  /*0210*/  IMAD.WIDE.U32 R12, R0, 0x4, R6 ;  /* 0x00000004000c7825 */ /* 0x000fc800078e0006 */
[----:B------:R-:W-:-:S04]  /*0220*/  IMAD.WIDE.U32 R16, R0, 0x4, R10 ;  /* 0x0000000400107825 */ /* 0x000fc800078e000a */
[----:B------:R-:W-:-:S04]  /*0230*/  IMAD.WIDE.U32 R14, R0, 0x4, R8 ;  /* 0x00000004000e7825 */ /* 0x000fc800078e0008 */
[----:B--2---:R-:W-:-:S05]  /*0240*/  FADD R23, R18, R19 ;  /* 0x0000001312177221 */ /* 0x004fca0000000000 */
[----:B------:R1:W-:Y:S04]  /*0250*/  STG.E desc[UR4][R12.64], R23 ;  /* 0x000000170c007986 */ /* 0x0003e8000c101904 */
[----:B------:R-:W2:Y:S04]  /*0260*/  LDG.E R22, desc[UR4][R16.64] ;  /* 0x0000000410167981 */ /* 0x000ea8000c1e1900 */
[----:B------:R-:W2:Y:S01]  /*0270*/  LDG.E R25, desc[UR4][R14.64] ;  /* 0x000000040e197981 */ /* 0x000ea2000c1e1900 */
[----:B------:R-:W-:-:S04]  /*0280*/  IMAD.WIDE.U32 R18, R0, 0x4, R12 ;  /* 0x0000000400127825 */ /* 0x000fc800078e000c */
[----:B------:R-:W-:-:S04]  /*0290*/  IMAD.WIDE.U32 R10, R0, 0x4, R16 ;  /* 0x00000004000a7825 */ /* 0x000fc800078e0010 */
[----:B0-----:R-:W-:-:S04]  /*02a0*/  IMAD.WIDE.U32 R6, R0, 0x4, R14 ;  /* 0x0000000400067825 */ /* 0x001fc800078e000e */
[----:B--2---:R-:W-:-:S05]  /*02b0*/  FADD R25, R22, R25 ;  /* 0x0000001916197221 */ /* 0x004fca0000000000 */
[----:B------:R0:W-:Y:S04]  /*02c0*/  STG.E desc[UR4][R18.64], R25 ;  /* 0x0000001912007986 */ /* 0x0001e8000c101904 */
[----:B------:R-:W2:Y:S04]  /*02d0*/  LDG.E R21, desc[UR4][R10.64] ;  /* 0x000000040a157981 */ /* 0x000ea8000c1e1900 */
[----:B------:R-:W2:Y:S01]  /*02e0*/  LDG.E R22, desc[UR4][R6.64] ;  /* 0x0000000406167981 */ /* 0x000ea2000c1e1900 */
[----:B------:R-:W-:-:S04]  /*02f0*/  IMAD.WIDE.U32 R8, R0, 0x4, R18 ;  /* 0x0000000400087825 */ /* 0x000fc800078e0012 */
[----:B------:R-:W-:-:S04]  /*0300*/  IMAD.WIDE.U32 R16, R0, 0x4, R10 ;  /* 0x0000000400107825 */ /* 0x000fc800078e000a */
[----:B-1----:R-:W-:-:S04]  /*0310*/  IMAD.WIDE.U32 R12, R0, 0x4, R6 ;  /* 0x00000004000c7825 */ /* 0x002fc800078e0006 */
[----:B--2---:R-:W-:-:S05]  /*0320*/  FADD R21, R21, R22 ;  /* 0x0000001615157221 */ /* 0x004fca0000000000 */
        /* <DEDUP_REMOVED lines=8> */
[----:B------:R-:W3:Y:S04]  /*03b0*/  LDG.E R22, desc[UR4][R10.64] ;  /* 0x000000040a167981 */ /* 0x000ee8000c1e1900 */
[----:B0-----:R-:W3:Y:S01]  /*03c0*/  LDG.E R25, desc[UR4][R6.64] ;  /* 0x0000000406197981 */ /* 0x001ee2000c1e1900 */
[----:B------:R-:W-:-:S04]  /*03d0*/  IMAD.WIDE.U32 R18, R0, 0x4, R14 ;  /* 0x0000000400127825 */ /* 0x000fc800078e000e */
[----:B------:R-:W-:-:S04]  /*03e0*/  IMAD.WIDE.U32 R16, R0, 0x4, R10 ;  /* 0x0000000400107825 */ /* 0x000fc800078e000a */
[----:B-1----:R-:W-:-:S04]  /*03f0*/  IMAD.WIDE.U32 R8, R0, 0x4, R6 ;  /* 0x0000000400087825 */ /* 0x002fc800078e0006 */
[----:B---3--:R-:W-:-:S05]  /*0400*/  FADD R25, R22, R25 ;  /* 0x0000001916197221 */ /* 0x008fca0000000000 */
[----:B------:R0:W-:Y:S04]  /*0410*/  STG.E desc[UR4][R18.64], R25 ;  /* 0x0000001912007986 */ /* 0x0001e8000c101904 */
[----:B------:R-:W3:Y:S04]  /*0420*/  LDG.E R21, desc[UR4][R16.64] ;  /* 0x0000000410157981 */ /* 0x000ee8000c1e1900 */
[----:B------:R-:W3:Y:S01]  /*0430*/  LDG.E R22, desc[UR4][R8.64] ;  /* 0x0000000408167981 */ /* 0x000ee2000c1e1900 */
[----:B------:R-:W-:-:S04]  /*0440*/  IMAD.WIDE.U32 R12, R0, 0x4, R18 ;  /* 0x00000004000c7825 */ /* 0x000fc800078e0012 */
[----:B------:R-:W-:-:S04]  /*0450*/  IMAD.WIDE.U32 R10, R0, 0x4, R16 ;  /* 0x00000004000a7825 */ /* 0x000fc800078e0010 */
[----:B------:R-:W-:-:S04]  /*0460*/  IMAD.WIDE.U32 R6, R0, 0x4, R8 ;  /* 0x0000000400067825 */ /* 0x000fc800078e0008 */
[----:B---3--:R-:W-:-:S05]  /*0470*/  FADD R21, R21, R22 ;  /* 0x0000001615157221 */ /* 0x008fca0000000000 */
[----:B------:R1:W-:Y:S04]  /*0480*/  STG.E desc[UR4][R12.64], R21 ;  /* 0x000000150c007986 */ /* 0x0003e8000c101904 */
[----:B------:R-:W3:Y:S04]  /*0490*/  LDG.E R22, desc[UR4][R10.64] ;  /* 0x000000040a167981 */ /* 0x000ee8000c1e1900 */
[----:B--2---:R-:W3:Y:S01]  /*04a0*/  LDG.E R23, desc[UR4][R6.64] ;  /* 0x0000000406177981 */ /* 0x004ee2000c1e1900 */
[----:B------:R-:W-:-:S04]  /*04b0*/  IMAD.WIDE.U32 R14, R0, 0x4, R12 ;  /* 0x00000004000e7825 */ /* 0x000fc800078e000c */
[----:B------:R-:W-:-:S04]  /*04c0*/  IMAD.WIDE.U32 R16, R0, 0x4, R10 ;  /* 0x0000000400107825 */ /* 0x000fc800078e000a */
[----:B------:R-:W-:-:S04]  /*04d0*/  IMAD.WIDE.U32 R8, R0, 0x4, R6 ;  /* 0x0000000400087825 */ /* 0x000fc800078e0006 */
[----:B---3--:R-:W-:-:S05]  /*04e0*/  FADD R23, R22, R23 ;  /* 0x0000001716177221 */ /* 0x008fca0000000000 */
[----:B------:R2:W-:Y:S04]  /*04f0*/  STG.E desc[UR4][R14.64], R23 ;  /* 0x000000170e007986 */ /* 0x0005e8000c101904 */
[----:B------:R-:W3:Y:S04]  /*0500*/  LDG.E R22, desc[UR4][R16.64] ;  /* 0x0000000410167981 */ /* 0x000ee8000c1e1900 */
[----:B0-----:R-:W3:Y:S01]  /*0510*/  LDG.E R25, desc[UR4][R8.64] ;  /* 0x0000000408197981 */ /* 0x001ee2000c1e1900 */
[----:B------:R-:W-:-:S04]  /*0520*/  IMAD.WIDE.U32 R18, R0, 0x4, R14 ;  /* 0x0000000400127825 */ /* 0x000fc800078e000e */
[----:B------:R-:W-:-:S04]  /*0530*/  IMAD.WIDE.U32 R10, R0, 0x4, R16 ;  /* 0x00000004000a7825 */ /* 0x000fc800078e0010 */
[----:B------:R-:W-:-:S04]  /*0540*/  IMAD.WIDE.U32 R6, R0, 0x4, R8 ;  /* 0x0000000400067825 */ /* 0x000fc800078e0008 */
[----:B---3--:R-:W-:-:S05]  /*0550*/  FADD R25, R22, R25 ;  /* 0x0000001916197221 */ /* 0x008fca0000000000 */
[----:B------:R0:W-:Y:S04]  /*0560*/  STG.E desc[UR4][R18.64], R25 ;  /* 0x0000001912007986 */ /* 0x0001e8000c101904 */
[----:B-1----:R-:W3:Y:S04]  /*0570*/  LDG.E R21, desc[UR4][R10.64] ;  /* 0x000000040a157981 */ /* 0x002ee8000c1e1900 */
[----:B------:R-:W3:Y:S01]  /*0580*/  LDG.E R22, desc[UR4][R6.64] ;  /* 0x0000000406167981 */ /* 0x000ee2000c1e1900 */
[----:B------:R-:W-:-:S04]  /*0590*/  IMAD.WIDE.U32 R12, R0, 0x4, R18 ;  /* 0x00000004000c7825 */ /* 0x000fc800078e0012 */
[----:B--2---:R-:W-:-:S04]  /*05a0*/  IMAD.WIDE.U32 R14, R0, 0x4, R10 ;  /* 0x00000004000e7825 */ /* 0x004fc800078e000a */
[----:B------:R-:W-:-:S04]  /*05b0*/  IMAD.WIDE.U32 R8, R0, 0x4, R6 ;  /* 0x0000000400087825 */ /* 0x000fc800078e0006 */
[----:B---3--:R-:W-:-:S05]  /*05c0*/  FADD R21, R21, R22 ;  /* 0x0000001615157221 */ /* 0x008fca0000000000 */
        /* <DEDUP_REMOVED lines=11> */
[----:B-1----:R-:W-:-:S04]  /*0680*/  IMAD.WIDE.U32 R12, R0, 0x4, R10 ;  /* 0x00000004000c7825 */ /* 0x002fc800078e000a */
[----:B------:R-:W-:-:S04]  /*0690*/  IMAD.WIDE.U32 R8, R0, 0x4, R6 ;  /* 0x0000000400087825 */ /* 0x000fc800078e0006 */
        /* <DEDUP_REMOVED lines=23> */
[----:B------:R-:W2:Y:S04]  /*0810*/  LDG.E R10, desc[UR4][R10.64] ;  /* 0x000000040a0a7981 */ /* 0x000ea8000c1e1900 */
[----:B------:R-:W2:Y:S01]  /*0820*/  LDG.E R7, desc[UR4][R6.64] ;  /* 0x0000000406077981 */ /* 0x000ea2000c1e1900 */
[----:B------:R-:W-:-:S04]  /*0830*/  IADD3 R4, PT, PT, R4, 0x10, RZ ;  /* 0x0000001004047810 */ /* 0x000fc80007ffe0ff */
[----:B------:R-:W-:Y:S01]  /*0840*/  ISETP.NE.AND P1, PT, R4, RZ, PT ;  /* 0x000000ff0400720c */ /* 0x000fe20003f25270 */
[C---:B-1----:R-:W-:Y:S01]  /*0850*/  IMAD.WIDE.U32 R14, R0.reuse, 0x4, R18 ;  /* 0x00000004000e7825 */ /* 0x042fe200078e0012 */
[----:B------:R-:W-:-:S03]  /*0860*/  LEA R5, R0, R5, 0x4 ;  /* 0x0000000500057211 */ /* 0x000fc600078e20ff */
[----:B--2---:R-:W-:-:S05]  /*0870*/  FADD R17, R10, R7 ;  /* 0x000000070a117221 */ /* 0x004fca0000000000 */
[----:B------:R3:W-:Y:S03]  /*0880*/  STG.E desc[UR4][R14.64], R17 ;  /* 0x000000110e007986 */ /* 0x0007e6000c101904 */
[----:B------:R-:W-:Y:S05]  /*0890*/  @P1 BRA `(.L_x_7) ;  /* 0xfffffff800241947 */ /* 0x000fea000383ffff */
.L_x_6:
[----:B0-----:R-:W-:Y:S05]  /*08a0*/  @!P0 EXIT ;  /* 0x000000000000894d */ /* 0x001fea0003800000 */
[----:B------:R-:W-:Y:S02]  /*08b0*/  ISETP.GE.U32.AND P0, PT, R20, 0x8, PT ;  /* 0x000000081400780c */ /* 0x000fe40003f06070 */
[----:B---3--:R-:W-:-:S04]  /*08c0*/  LOP3.LUT R18, R0, 0x7, RZ, 0xc0, !PT ;  /* 0x0000000700127812 */ /* 0x008fc800078ec0ff */
[----:B------:R-:W-:-:S07]  /*08d0*/  ISETP.NE.AND P1, PT, R18, RZ, PT ;  /* 0x000000ff1200720c */ /* 0x000fce0003f25270 */
[----:B------:R-:W-:Y:S06]  /*08e0*/  @!P0 BRA `(.L_x_8) ;  /* 0x0000000000f48947 */ /* 0x000fec0003800000 */
[----:B------:R-:W0:Y:S01]  /*08f0*/  LDC.64 R4, c[0x0][0x388] ;  /* 0x0000e200ff047b82 */ /* 0x000e220000000a00 */
[----:B------:R-:W-:-:S07]  /*0900*/  IMAD R11, R2, R0, R3 ;  /* 0x00000000020b7224 */ /* 0x000fce00078e0203 */
[----:B------:R-:W1:Y:S08]  /*0910*/  LDC.64 R6, c[0x0][0x390] ;  /* 0x0000e400ff067b82 */ /* 0x000e700000000a00 */
[----:B------:R-:W2:Y:S01]  /*0920*/  LDC.64 R8, c[0x0][0x380] ;  /* 0x0000e000ff087b82 */ /* 0x000ea20000000a00 */
[----:B0-----:R-:W-:-:S05]  /*0930*/  IMAD.WIDE R4, R11, 0x4, R4 ;  /* 0x000000040b047825 */ /* 0x001fca00078e0204 */
[----:B------:R-:W3:Y:S01]  /*0940*/  LDG.E R10, desc[UR4][R4.64] ;  /* 0x00000004040a7981 */ /* 0x000ee2000c1e1900 */
[----:B-1----:R-:W-:-:S05]  /*0950*/  IMAD.WIDE R6, R11, 0x4, R6 ;  /* 0x000000040b067825 */ /* 0x002fca00078e0206 */
[----:B------:R-:W3:Y:S01]  /*0960*/  LDG.E R13, desc[UR4][R6.64] ;  /* 0x00000004060d7981 */ /* 0x000ee2000c1e1900 */
[----:B--2---:R-:W-:-:S04]  /*0970*/  IMAD.WIDE R8, R11, 0x4, R8 ;  /* 0x000000040b087825 */ /* 0x004fc800078e0208 */
[----:B---3--:R-:W-:Y:S01]  /*0980*/  FADD R19, R10, R13 ;  /* 0x0000000d0a137221 */ /* 0x008fe20000000000 */
[----:B------:R-:W-:-:S04]  /*0990*/  IMAD.WIDE.U32 R10, R0, 0x4, R4 ;  /* 0x00000004000a7825 */ /* 0x000fc800078e0004 */
[C---:B------:R-:W-:Y:S01]  /*09a0*/  IMAD.WIDE.U32 R12, R0.reuse, 0x4, R6 ;  /* 0x00000004000c7825 */ /* 0x040fe200078e0006 */
        /* <DEDUP_REMOVED lines=11> */
[----:B0-----:R-:W-:-:S04]  /*0a60*/  IMAD.WIDE.U32 R8, R0, 0x4, R4 ;  /* 0x0000000400087825 */ /* 0x001fc800078e0004 */
[----:B------:R-:W-:-:S04]  /*0a70*/  IMAD.WIDE.U32 R10, R0, 0x4, R6 ;  /* 0x00000004000a7825 */ /* 0x000fc800078e0006 */
        /* <DEDUP_REMOVED lines=10> */
[----:B-1----:R-:W3:Y:S01]  /*0b20*/  LDG.E R21, desc[UR4][R6.64] ;  /* 0x0000000406157981 */ /* 0x002ee2000c1e1900 */
        /* <DEDUP_REMOVED lines=12> */
[----:B--2---:R-:W2:Y:S04]  /*0bf0*/  LDG.E R19, desc[UR4][R4.64] ;  /* 0x0000000404137981 */ /* 0x004ea8000c1e1900 */
[----:B------:R-:W2:Y:S01]  /*0c00*/  LDG.E R20, desc[UR4][R6.64] ;  /* 0x0000000406147981 */ /* 0x000ea2000c1e1900 */
[----:B------:R-:W-:-:S04]  /*0c10*/  IMAD.WIDE.U32 R12, R0, 0x4, R16 ;  /* 0x00000004000c7825 */ /* 0x000fc800078e0010 */
[----:B------:R-:W-:-:S04]  /*0c20*/  IMAD.WIDE.U32 R8, R0, 0x4, R4 ;  /* 0x0000000400087825 */ /* 0x000fc800078e0004 */
[----:B------:R-:W-:-:S04]  /*0c30*/  IMAD.WIDE.U32 R10, R0, 0x4, R6 ;  /* 0x00000004000a7825 */ /* 0x000fc800078e0006 */
[----:B--2---:R-:W-:-:S05]  /*0c40*/  FADD R19, R19, R20 ;  /* 0x0000001413137221 */ /* 0x004fca0000000000 */
[----:B------:R2:W-:Y:S04]  /*0c50*/  STG.E desc[UR4][R12.64], R19 ;  /* 0x000000130c007986 */ /* 0x0005e8000c101904 */
[----:B------:R-:W0:Y:S04]  /*0c60*/  LDG.E R8, desc[UR4][R8.64] ;  /* 0x0000000408087981 */ /* 0x000e28000c1e1900 */
[----:B------:R-:W0:Y:S01]  /*0c70*/  LDG.E R11, desc[UR4][R10.64] ;  /* 0x000000040a0b7981 */ /* 0x000e22000c1e1900 */
[----:B-1----:R-:W-:Y:S01]  /*0c80*/  IMAD.WIDE.U32 R14, R0, 0x4, R12 ;  /* 0x00000004000e7825 */ /* 0x002fe200078e000c */
[----:B------:R-:W-:-:S03]  /*0c90*/  IADD3 R2, PT, PT, R2, 0x8, RZ ;  /* 0x0000000802027810 */ /* 0x000fc60007ffe0ff */
[----:B0-----:R-:W-:-:S05]  /*0ca0*/  FADD R17, R8, R11 ;  /* 0x0000000b08117221 */ /* 0x001fca0000000000 */
[----:B------:R2:W-:Y:S02]  /*0cb0*/  STG.E desc[UR4][R14.64], R17 ;  /* 0x000000110e007986 */ /* 0x0005e4000c101904 */
.L_x_8:
[----:B------:R-:W-:Y:S05]  /*0cc0*/  @!P1 EXIT ;  /* 0x000000000000994d */ /* 0x000fea0003800000 */
[----:B------:R-:W-:Y:S02]  /*0cd0*/  ISETP.GE.U32.AND P0, PT, R18, 0x4, PT ;  /* 0x000000041200780c */ /* 0x000fe40003f06070 */
[----:B------:R-:W-:-:S04]  /*0ce0*/  LOP3.LUT R4, R0, 0x3, RZ, 0xc0, !PT ;  /* 0x0000000300047812 */ /* 0x000fc800078ec0ff */
[----:B------:R-:W-:-:S07]  /*0cf0*/  ISETP.NE.AND P1, PT, R4, RZ, PT ;  /* 0x000000ff0400720c */ /* 0x000fce0003f25270 */
[----:B------:R-:W-:Y:S06]  /*0d00*/  @!P0 BRA `(.L_x_9) ;  /* 0x0000000000848947 */ /* 0x000fec0003800000 */
[----:B------:R-:W0:Y:S01]  /*0d10*/  LDC.64 R6, c[0x0][0x388] ;  /* 0x0000e200ff067b82 */ /* 0x000e220000000a00 */
[----:B--2---:R-:W-:-:S07]  /*0d20*/  IMAD R13, R2, R0, R3 ;  /* 0x00000000020d7224 */ /* 0x004fce00078e0203 */
[----:B------:R-:W1:Y:S08]  /*0d30*/  LDC.64 R8, c[0x0][0x390] ;  /* 0x0000e400ff087b82 */ /* 0x000e700000000a00 */
[----:B------:R-:W2:Y:S01]  /*0d40*/  LDC.64 R10, c[0x0][0x380] ;  /* 0x0000e000ff0a7b82 */ /* 0x000ea20000000a00 */
[----:B0-----:R-:W-:-:S05]  /*0d50*/  IMAD.WIDE R6, R13, 0x4, R6 ;  /* 0x000000040d067825 */ /* 0x001fca00078e0206 */
[----:B------:R-:W3:Y:S01]  /*0d60*/  LDG.E R5, desc[UR4][R6.64] ;  /* 0x0000000406057981 */ /* 0x000ee2000c1e1900 */
[----:B-1----:R-:W-:-:S05]  /*0d70*/  IMAD.WIDE R8, R13, 0x4, R8 ;  /* 0x000000040d087825 */ /* 0x002fca00078e0208 */
[----:B------:R-:W3:Y:S01]  /*0d80*/  LDG.E R12, desc[UR4][R8.64] ;  /* 0x00000004080c7981 */ /* 0x000ee2000c1e1900 */
[----:B------:R-:W-:-:S04]  /*0d90*/  IMAD.WIDE.U32 R14, R0, 0x4, R8 ;  /* 0x00000004000e7825 */ /* 0x000fc800078e0008 */
[----:B--2---:R-:W-:-:S04]  /*0da0*/  IMAD.WIDE R10, R13, 0x4, R10 ;  /* 0x000000040d0a7825 */ /* 0x004fc800078e020a */
[----:B---3--:R-:W-:Y:S01]  /*0db0*/  FADD R5, R5, R12 ;  /* 0x0000000c05057221 */ /* 0x008fe20000000000 */
        /* <DEDUP_REMOVED lines=18> */
[----:B------:R-:W-:Y:S01]  /*0ee0*/  IMAD.WIDE.U32 R14, R0, 0x4, R18 ;  /* 0x00000004000e7825 */ /* 0x000fe200078e0012 */
[----:B------:R-:W-:-:S03]  /*0ef0*/  IADD3 R2, PT, PT, R2, 0x4, RZ ;  /* 0x0000000402027810 */ /* 0x000fc60007ffe0ff */
[----:B--2---:R-:W-:-:S05]  /*0f00*/  FADD R5, R10, R13 ;  /* 0x0000000d0a057221 */ /* 0x004fca0000000000 */
[----:B------:R1:W-:Y:S02]  /*0f10*/  STG.E desc[UR4][R14.64], R5 ;  /* 0x000000050e007986 */ /* 0x0003e4000c101904 */
.L_x_9:
[----:B------:R-:W-:Y:S05]  /*0f20*/  @!P1 EXIT ;  /* 0x000000000000994d */ /* 0x000fea0003800000 */
[----:B------:R-:W0:Y:S01]  /*0f30*/  LDC.64 R6, c[0x0][0x390] ;  /* 0x0000e400ff067b82 */ /* 0x000e220000000a00 */
[----:B-12---:R-:W-:Y:S01]  /*0f40*/  IMAD R15, R2, R0, R3 ;  /* 0x00000000020f7224 */ /* 0x006fe200078e0203 */
[----:B------:R-:W-:-:S06]  /*0f50*/  IADD3 R14, PT, PT, -R4, RZ, RZ ;  /* 0x000000ff040e7210 */ /* 0x000fcc0007ffe1ff */
[----:B------:R-:W1:Y:S08]  /*0f60*/  LDC.64 R8, c[0x0][0x380] ;  /* 0x0000e000ff087b82 */ /* 0x000e700000000a00 */
[----:B------:R-:W2:Y:S02]  /*0f70*/  LDC.64 R10, c[0x0][0x388] ;  /* 0x0000e200ff0a7b82 */ /* 0x000ea40000000a00 */
.L_x_10:
[----:B0-----:R-:W-:-:S04]  /*0f80*/  IMAD.WIDE R4, R15, 0x4, R6 ;  /* 0x000000040f047825 */ /* 0x001fc800078e0206 */
[C---:B--2---:R-:W-:Y:S02]  /*0f90*/  IMAD.WIDE R12, R15.reuse, 0x4, R10 ;  /* 0x000000040f0c7825 */ /* 0x044fe400078e020a */
[----:B------:R-:W2:Y:S04]  /*0fa0*/  LDG.E R5, desc[UR4][R4.64] ;  /* 0x0000000404057981 */ /* 0x000ea8000c1e1900 */
[----:B------:R-:W2:Y:S01]  /*0fb0*/  LDG.E R12, desc[UR4][R12.64] ;  /* 0x000000040c0c7981 */ /* 0x000ea2000c1e1900 */
[----:B------:R-:W-:Y:S01]  /*0fc0*/  IADD3 R14, PT, PT, R14, 0x1, RZ ;  /* 0x000000010e0e7810 */ /* 0x000fe20007ffe0ff */
[C---:B-1-3--:R-:W-:Y:S01]  /*0fd0*/  IMAD.WIDE R2, R15.reuse, 0x4, R8 ;  /* 0x000000040f027825 */ /* 0x04afe200078e0208 */
[----:B------:R-:W-:Y:S02]  /*0fe0*/  IADD3 R15, PT, PT, R15, R0, RZ ;  /* 0x000000000f0f7210 */ /* 0x000fe40007ffe0ff */
[----:B------:R-:W-:Y:S01]  /*0ff0*/  ISETP.NE.AND P0, PT, R14, RZ, PT ;  /* 0x000000ff0e00720c */ /* 0x000fe20003f05270 */
[----:B--2---:R-:W-:-:S05]  /*1000*/  FADD R17, R12, R5 ;  /* 0x000000050c117221 */ /* 0x004fca0000000000 */
[----:B------:R3:W-:Y:S07]  /*1010*/  STG.E desc[UR4][R2.64], R17 ;  /* 0x0000001102007986 */ /* 0x0007ee000c101904 */
[----:B------:R-:W-:Y:S05]  /*1020*/  @P0 BRA `(.L_x_10) ;  /* 0xfffffffc00d40947 */ /* 0x000fea000383ffff */
[----:B------:R-:W-:Y:S05]  /*1030*/  EXIT ;  /* 0x000000000000794d */ /* 0x000fea0003800000 */
.L_x_11:
        /* <DEDUP_REMOVED lines=12> */
.L_x_14:


//--------------------- .text._Z15matrix_additionPfPKfS1_i --------------------------
	.section	.text._Z15matrix_additionPfPKfS1_i,"ax",@progbits
	.align	128
        .global         _Z15matrix_additionPfPKfS1_i
        .type           _Z15matrix_additionPfPKfS1_i,@function
        .size           _Z15matrix_additionPfPKfS1_i,(.L_x_15 - _Z15matrix_additionPfPKfS1_i)
        .other          _Z15matrix_additionPfPKfS1_i,@"STO_CUDA_ENTRY STV_DEFAULT"
_Z15matrix_additionPfPKfS1_i:
.text._Z15matrix_additionPfPKfS1_i:
[----:B------:R-:W-:Y:S01]  /*0000*/  LDC R1, c[0x0][0x37c] ;  /* 0x0000df00ff017b82 */ /* 0x000fe20000000800 */
[----:B------:R-:W0:Y:S07]  /*0010*/  S2R R0, SR_TID.X ;  /* 0x0000000000007919 */ /* 0x000e2e0000002100 */
[----:B------:R-:W0:Y:S01]  /*0020*/  S2UR UR4, SR_CTAID.X ;  /* 0x00000000000479c3 */ /* 0x000e220000002500 */
[----:B------:R-:W1:Y:S01]  /*0030*/  LDCU UR6, c[0x0][0x398] ;  /* 0x00007300ff0677ac */ /* 0x000e620008000800 */
[----:B------:R-:W2:Y:S06]  /*0040*/  S2R R2, SR_TID.Y ;  /* 0x0000000000027919 */ /* 0x000eac0000002200 */
[----:B------:R-:W0:Y:S08]  /*0050*/  LDC R3, c[0x0][0x360] ;  /* 0x0000d800ff037b82 */ /* 0x000e300000000800 */
[----:B------:R-:W2:Y:S08]  /*0060*/  S2UR UR5, SR_CTAID.Y ;  /* 0x00000000000579c3 */ /* 0x000eb00000002600 */
[----:B------:R-:W2:Y:S01]  /*0070*/  LDC R5, c[0x0][0x364] ;  /* 0x0000d900ff057b82 */ /* 0x000ea20000000800 */
[----:B0-----:R-:W-:-:S02]  /*0080*/  IMAD R0, R3, UR4, R0 ;  /* 0x0000000403007c24 */ /* 0x001fc4000f8e0200 */
[----:B--2---:R-:W-:-:S04]  /*0090*/  IMAD R3, R5, UR5, R2 ;  /* 0x0000000505037c24 */ /* 0x004fc8000f8e0202 */
[----:B-1----:R-:W-:Y:S01]  /*00a0*/  IMAD R9, R3, UR6, R0 ;  /* 0x0000000603097c24 */ /* 0x002fe2000f8e0200 */
[----:B------:R-:W-:-:S04]  /*00b0*/  VIMNMX R2, PT, PT, R0, R3, !PT ;  /* 0x0000000300027248 */ /* 0x000fc80007fe0100 */
[----:B------:R-:W-:-:S13]  /*00c0*/  ISETP.GE.AND P0, PT, R2, UR6, PT ;  /* 0x0000000602007c0c */ /* 0x000fda000bf06270 */
[----:B------:R-:W-:Y:S05]  /*00d0*/  @P0 EXIT ;  /* 0x000000000000094d */ /* 0x000fea0003800000 */
[----:B------:R-:W0:Y:S01]  /*00e0*/  LDC.64 R2, c[0x0][0x388] ;  /* 0x0000e200ff027b82 */ /* 0x000e220000000a00 */
[----:B------:R-:W1:Y:S07]  /*00f0*/  LDCU.64 UR4, c[0x0][0x358] ;  /* 0x00006b00ff0477ac */ /* 0x000e6e0008000a00 */
[----:B------:R-:W2:Y:S08]  /*0100*/  LDC.64 R4, c[0x0][0x390] ;  /* 0x0000e400ff047b82 */ /* 0x000eb00000000a00 */
[----:B------:R-:W3:Y:S01]  /*0110*/  LDC.64 R6, c[0x0][0x380] ;  /* 0x0000e000ff067b82 */ /* 0x000ee20000000a00 */
[----:B0-----:R-:W-:-:S06]  /*0120*/  IMAD.WIDE R2, R9, 0x4, R2 ;  /* 0x0000000409027825 */ /* 0x001fcc00078e0202 */
[----:B-1----:R-:W4:Y:S01]  /*0130*/  LDG.E R2, desc[UR4][R2.64] ;  /* 0x0000000402027981 */ /* 0x002f22000c1e1900 */
[----:B--2---:R-:W-:-:S06]  /*0140*/  IMAD.WIDE R4, R9, 0x4, R4 ;  /* 0x0000000409047825 */ /* 0x004fcc00078e0204 */
[----:B------:R-:W4:Y:S01]  /*0150*/  LDG.E R5, desc[UR4][R4.64] ;  /* 0x0000000404057981 */ /* 0x000f22000c1e1900 */
[----:B---3--:R-:W-:-:S04]  /*0160*/  IMAD.WIDE R6, R9, 0x4, R6 ;  /* 0x0000000409067825 */ /* 0x008fc800078e0206 */
[----:B----4-:R-:W-:-:S05]  /*0170*/  FADD R9, R2, R5 ;  /* 0x0000000502097221 */ /* 0x010fca0000000000 */
[----:B------:R-:W-:Y:S01]  /*0180*/  STG.E desc[UR4][R6.64], R9 ;  /* 0x0000000906007986 */ /* 0x000fe2000c101904 */
[----:B------:R-:W-:Y:S05]  /*0190*/  EXIT ;  /* 0x000000000000794d */ /* 0x000fea0003800000 */
.L_x_12:
        /* <DEDUP_REMOVED lines=14> */
.L_x_15:


//--------------------- .nv.shared.reserved.0     --------------------------
	.section	.nv.shared.reserved.0,"aw",@nobits
	.weak		__nv_reservedSMEM_offset_0_alias
	.size		__nv_reservedSMEM_offset_0_alias, 0, 64
	.other		__nv_reservedSMEM_offset_0_alias,@"STO_CUDA_RESERVED_SHARED STV_DEFAULT"
__nv_reservedSMEM_offset_0_alias:
	.zero		0
	.zero		64


//--------------------- .nv.constant0._Z18matrixAddRowKernelPfS_S_i --------------------------
	.section	.nv.constant0._Z18matrixAddRowKernelPfS_S_i,"a",@progbits
	.sectionflags	@""
	.align	4
.nv.constant0._Z18matrixAddRowKernelPfS_S_i:
	.zero		924


//--------------------- .nv.constant0._Z18matrixAddColKernelPfPKfS1_i --------------------------
	.section	.nv.constant0._Z18matrixAddColKernelPfPKfS1_i,"a",@progbits
	.sectionflags	@""
	.align	4
.nv.constant0._Z18matrixAddColKernelPfPKfS1_i:
	.zero		924


//--------------------- .nv.constant0._Z15matrix_additionPfPKfS1_i --------------------------
	.section	.nv.constant0._Z15matrix_additionPfPKfS1_i,"a",@progbits
	.sectionflags	@""
	.align	4
.nv.constant0._Z15matrix_additionPfPKfS1_i:
	.zero		924


//--------------------- SYMBOLS --------------------------

	.type		.nv.reservedSmem.offset0,@object
	.size		.nv.reservedSmem.offset0,0x4
